// auto-generated by cutlass_sweep.gemm — config: {"arch": "sm_100", "cluster_m": 2, "cluster_n": 1, "dtype": "int8", "stages": 4, "tile_k": 128, "tile_m": 64, "tile_n": 128}
#include "cutlass/cutlass.h"
#include "cutlass/gemm/collective/collective_builder.hpp"
#include "cutlass/gemm/device/gemm_universal_adapter.h"
#include "cutlass/gemm/kernel/gemm_universal.hpp"
#include "cutlass/epilogue/collective/collective_builder.hpp"

using ElemA = int8_t;
using ElemB = int8_t;
using ElemCD = int8_t;
using Acc  = int32_t;
using TileShape    = cute::Shape<cute::_64, cute::_128, cute::_128>;
using ClusterShape = cute::Shape<cute::_2, cute::_1, cute::_1>;

using CollectiveEpilogue = typename cutlass::epilogue::collective::CollectiveBuilder<
    cutlass::arch::Sm100, cutlass::arch::OpClassTensorOp,
    TileShape, ClusterShape,
    cutlass::epilogue::collective::EpilogueTileAuto,
    Acc, Acc,
    ElemCD, cutlass::layout::RowMajor, 128 / cutlass::sizeof_bits<ElemCD>::value,
    ElemCD, cutlass::layout::RowMajor, 128 / cutlass::sizeof_bits<ElemCD>::value,
    cutlass::epilogue::collective::EpilogueScheduleAuto
  >::CollectiveOp;

using CollectiveMainloop = typename cutlass::gemm::collective::CollectiveBuilder<
    cutlass::arch::Sm100, cutlass::arch::OpClassTensorOp,
    ElemA, cutlass::layout::RowMajor, 128 / cutlass::sizeof_bits<ElemA>::value,
    ElemB, cutlass::layout::ColumnMajor, 128 / cutlass::sizeof_bits<ElemB>::value,
    Acc,
    TileShape, ClusterShape,
    cutlass::gemm::collective::StageCount<4>,
    cutlass::gemm::collective::KernelScheduleAuto
  >::CollectiveOp;

using GemmKernel = cutlass::gemm::kernel::GemmUniversal<
    cute::Shape<int,int,int,int>,
    CollectiveMainloop,
    CollectiveEpilogue
>;
using Gemm = cutlass::gemm::device::GemmUniversalAdapter<GemmKernel>;

// Force the device kernel symbol into the cubin without needing a host main.
auto* _anchor = &cutlass::device_kernel<GemmKernel>;


// ===== COMPILED SASS (sm_100a) =====

	.target	sm_100a

	.elftype	@"ET_EXEC"


//--------------------- .note.nv.tkinfo           --------------------------
	.section	.note.nv.tkinfo,"",@"SHT_NOTE"
	.sectionflags	@"SHF_NOTE_NV_TKINFO"
	.tkinfo
        /*0018*/ 	.word	0x00000002
        /*0030*/ 	.string	""
        /*0030*/ 	.string	"ptxas"
        /*0030*/ 	.string	"Cuda compilation tools, release 13.0, V13.0.88"
        /*0030*/ 	.string	"Build cuda_13.0.r13.0/compiler.36424714_0"
        /*0030*/ 	.string	"-arch sm_100a -m 64 "



//--------------------- .note.nv.cuinfo           --------------------------
	.section	.note.nv.cuinfo,"",@"SHT_NOTE"
	.sectionflags	@"SHF_NOTE_NV_CUINFO"
        /*0018*/ 	.short	0x0002
        /*001a*/ 	.short	0x0064
        /*001c*/ 	.short	0x0082
	.zero		2


//--------------------- .nv.info                  --------------------------
	.section	.nv.info,"",@"SHT_CUDA_INFO"
	.align	4


	//----- nvinfo : EIATTR_REGCOUNT
	.align		4
        /*0000*/ 	.byte	0x04, 0x2f
        /*0002*/ 	.short	(.L_19 - .L_18)
	.align		4
.L_18:
        /*0004*/ 	.word	index@(_ZN7cutlass13device_kernelINS_4gemm6kernel13GemmUniversalIN4cute5tupleIJiiiiEEENS1_10collective13CollectiveMmaINS1_35MainloopSm100TmaUmmaWarpSpecializedILi4ELi2ELi4ENS5_IJNS4_1CILi2EEENSA_ILi1EEESC_EEEEENS5_IJNSA_ILi64EEENSA_ILi128EEESG_EEEaNS5_IJlSC_lEEEaSI_NS4_8TiledMMAINS4_8MMA_AtomIJNS4_15SM100_MMA_S8_SSIaaiLi64ELi128ELNS4_4UMMA5MajorE0ELSN_0ELNSM_8SaturateE0EEEEEENS4_6LayoutINS5_IJSC_SC_SC_EEENS5_IJNSA_ILi0EEEST_ST_EEEEENS5_IJNS4_10UnderscoreESW_SW_EEEEENS4_13SM90_TMA_LOADENS4_14ComposedLayoutINS4_7SwizzleILi3ELi4ELi3EEENS4_18smem_ptr_flag_bitsILi8EEENSR_INS5_IJNSA_ILi8EEESG_EEENS5_IJSG_SC_EEEEEEEvNS4_8identityENS4_23SM90_TMA_LOAD_MULTICASTES19_vS1A_EENS_8epilogue10collective18CollectiveEpilogueINS1D_23Sm100TmaWarpSpecializedILi2ELi2ELi32ELb0ELb0EEEJSH_NS5_IJNSR_ISF_SC_EES1I_EEEaSI_aSI_NS1D_6fusion15FusionCallbacksIS1H_NS1K_17LinearCombinationIaiaiLNS_15FloatRoundStyleE2EEESH_S1J_JEEENS4_5SM1004TMEM4LOAD26SM100_TMEM_LOAD_16dp32b32xESZ_NS10_INS11_ILi2ELi4ELi3EEES14_NSR_INS5_IJS15_SF_EEENS5_IJSF_SC_EEEEEEENS4_39AutoVectorizingCopyWithAssumedAlignmentILi128EEENS4_14SM90_TMA_STOREES1Y_S20_S20_EEEvvEEEEvNT_6ParamsE)
        /*0008*/ 	.word	0x0000005a


	//----- nvinfo : EIATTR_FRAME_SIZE
	.align		4
.L_19:
        /*000c*/ 	.byte	0x04, 0x11
        /*000e*/ 	.short	(.L_21 - .L_20)
	.align		4
.L_20:
        /*0010*/ 	.word	index@($__internal_2_$__cuda_sm10x_tcgen05_guardrail_trap_unallocated_columns_being_dealloced)
        /*0014*/ 	.word	0x00000000


	//----- nvinfo : EIATTR_FRAME_SIZE
	.align		4
.L_21:
        /*0018*/ 	.byte	0x04, 0x11
        /*001a*/ 	.short	(.L_23 - .L_22)
	.align		4
.L_22:
        /*001c*/ 	.word	index@($__internal_1_$__cuda_sm10x_tcgen05_guardrail_trap_phase_invalid_during_alloc)
        /*0020*/ 	.word	0x00000000


	//----- nvinfo : EIATTR_FRAME_SIZE
	.align		4
.L_23:
        /*0024*/ 	.byte	0x04, 0x11
        /*0026*/ 	.short	(.L_25 - .L_24)
	.align		4
.L_24:
        /*0028*/ 	.word	index@($__internal_0_$__cuda_sm10x_tcgen05_guardrail_trap_col_being_dealloced_not_returned_by_alloc)
        /*002c*/ 	.word	0x00000000


	//----- nvinfo : EIATTR_FRAME_SIZE
	.align		4
.L_25:
        /*0030*/ 	.byte	0x04, 0x11
        /*0032*/ 	.short	(.L_27 - .L_26)
	.align		4
.L_26:
        /*0034*/ 	.word	index@(_ZN7cutlass13device_kernelINS_4gemm6kernel13GemmUniversalIN4cute5tupleIJiiiiEEENS1_10collective13CollectiveMmaINS1_35MainloopSm100TmaUmmaWarpSpecializedILi4ELi2ELi4ENS5_IJNS4_1CILi2EEENSA_ILi1EEESC_EEEEENS5_IJNSA_ILi64EEENSA_ILi128EEESG_EEEaNS5_IJlSC_lEEEaSI_NS4_8TiledMMAINS4_8MMA_AtomIJNS4_15SM100_MMA_S8_SSIaaiLi64ELi128ELNS4_4UMMA5MajorE0ELSN_0ELNSM_8SaturateE0EEEEEENS4_6LayoutINS5_IJSC_SC_SC_EEENS5_IJNSA_ILi0EEEST_ST_EEEEENS5_IJNS4_10UnderscoreESW_SW_EEEEENS4_13SM90_TMA_LOADENS4_14ComposedLayoutINS4_7SwizzleILi3ELi4ELi3EEENS4_18smem_ptr_flag_bitsILi8EEENSR_INS5_IJNSA_ILi8EEESG_EEENS5_IJSG_SC_EEEEEEEvNS4_8identityENS4_23SM90_TMA_LOAD_MULTICASTES19_vS1A_EENS_8epilogue10collective18CollectiveEpilogueINS1D_23Sm100TmaWarpSpecializedILi2ELi2ELi32ELb0ELb0EEEJSH_NS5_IJNSR_ISF_SC_EES1I_EEEaSI_aSI_NS1D_6fusion15FusionCallbacksIS1H_NS1K_17LinearCombinationIaiaiLNS_15FloatRoundStyleE2EEESH_S1J_JEEENS4_5SM1004TMEM4LOAD26SM100_TMEM_LOAD_16dp32b32xESZ_NS10_INS11_ILi2ELi4ELi3EEES14_NSR_INS5_IJS15_SF_EEENS5_IJSF_SC_EEEEEEENS4_39AutoVectorizingCopyWithAssumedAlignmentILi128EEENS4_14SM90_TMA_STOREES1Y_S20_S20_EEEvvEEEEvNT_6ParamsE)
        /*0038*/ 	.word	0x00000000


	//----- nvinfo : EIATTR_MIN_STACK_SIZE
	.align		4
.L_27:
        /*003c*/ 	.byte	0x04, 0x12
        /*003e*/ 	.short	(.L_29 - .L_28)
	.align		4
.L_28:
        /*0040*/ 	.word	index@(_ZN7cutlass13device_kernelINS_4gemm6kernel13GemmUniversalIN4cute5tupleIJiiiiEEENS1_10collective13CollectiveMmaINS1_35MainloopSm100TmaUmmaWarpSpecializedILi4ELi2ELi4ENS5_IJNS4_1CILi2EEENSA_ILi1EEESC_EEEEENS5_IJNSA_ILi64EEENSA_ILi128EEESG_EEEaNS5_IJlSC_lEEEaSI_NS4_8TiledMMAINS4_8MMA_AtomIJNS4_15SM100_MMA_S8_SSIaaiLi64ELi128ELNS4_4UMMA5MajorE0ELSN_0ELNSM_8SaturateE0EEEEEENS4_6LayoutINS5_IJSC_SC_SC_EEENS5_IJNSA_ILi0EEEST_ST_EEEEENS5_IJNS4_10UnderscoreESW_SW_EEEEENS4_13SM90_TMA_LOADENS4_14ComposedLayoutINS4_7SwizzleILi3ELi4ELi3EEENS4_18smem_ptr_flag_bitsILi8EEENSR_INS5_IJNSA_ILi8EEESG_EEENS5_IJSG_SC_EEEEEEEvNS4_8identityENS4_23SM90_TMA_LOAD_MULTICASTES19_vS1A_EENS_8epilogue10collective18CollectiveEpilogueINS1D_23Sm100TmaWarpSpecializedILi2ELi2ELi32ELb0ELb0EEEJSH_NS5_IJNSR_ISF_SC_EES1I_EEEaSI_aSI_NS1D_6fusion15FusionCallbacksIS1H_NS1K_17LinearCombinationIaiaiLNS_15FloatRoundStyleE2EEESH_S1J_JEEENS4_5SM1004TMEM4LOAD26SM100_TMEM_LOAD_16dp32b32xESZ_NS10_INS11_ILi2ELi4ELi3EEES14_NSR_INS5_IJS15_SF_EEENS5_IJSF_SC_EEEEEEENS4_39AutoVectorizingCopyWithAssumedAlignmentILi128EEENS4_14SM90_TMA_STOREES1Y_S20_S20_EEEvvEEEEvNT_6ParamsE)
        /*0044*/ 	.word	0x00000000
.L_29:


//--------------------- .nv.compat                --------------------------
	.section	.nv.compat,"",@"SHT_CUDA_COMPAT_INFO"
	.align	4
        /*0000*/ 	.byte	0x02, 0x09, 0x01, 0x00, 0x02, 0x02, 0x03, 0x00, 0x02, 0x05, 0x06, 0x00, 0x03, 0x07, 0x01, 0x01
        /*0010*/ 	.byte	0x02, 0x03, 0x01, 0x00, 0x02, 0x06, 0x01, 0x00, 0x04, 0x0b, 0x08, 0x00, 0x01, 0x00, 0x00, 0x00
        /*0020*/ 	.byte	0x00, 0x00, 0x00, 0x00


//--------------------- .nv.info._ZN7cutlass13device_kernelINS_4gemm6kernel13GemmUniversalIN4cute5tupleIJiiiiEEENS1_10collective13CollectiveMmaINS1_35MainloopSm100TmaUmmaWarpSpecializedILi4ELi2ELi4ENS5_IJNS4_1CILi2EEENSA_ILi1EEESC_EEEEENS5_IJNSA_ILi64EEENSA_ILi128EEESG_EEEaNS5_IJlSC_lEEEaSI_NS4_8TiledMMAINS4_8MMA_AtomIJNS4_15SM100_MMA_S8_SSIaaiLi64ELi128ELNS4_4UMMA5MajorE0ELSN_0ELNSM_8SaturateE0EEEEEENS4_6LayoutINS5_IJSC_SC_SC_EEENS5_IJNSA_ILi0EEEST_ST_EEEEENS5_IJNS4_10UnderscoreESW_SW_EEEEENS4_13SM90_TMA_LOADENS4_14ComposedLayoutINS4_7SwizzleILi3ELi4ELi3EEENS4_18smem_ptr_flag_bitsILi8EEENSR_INS5_IJNSA_ILi8EEESG_EEENS5_IJSG_SC_EEEEEEEvNS4_8identityENS4_23SM90_TMA_LOAD_MULTICASTES19_vS1A_EENS_8epilogue10collective18CollectiveEpilogueINS1D_23Sm100TmaWarpSpecializedILi2ELi2ELi32ELb0ELb0EEEJSH_NS5_IJNSR_ISF_SC_EES1I_EEEaSI_aSI_NS1D_6fusion15FusionCallbacksIS1H_NS1K_17LinearCombinationIaiaiLNS_15FloatRoundStyleE2EEESH_S1J_JEEENS4_5SM1004TMEM4LOAD26SM100_TMEM_LOAD_16dp32b32xESZ_NS10_INS11_ILi2ELi4ELi3EEES14_NSR_INS5_IJS15_SF_EEENS5_IJSF_SC_EEEEEEENS4_39AutoVectorizingCopyWithAssumedAlignmentILi128EEENS4_14SM90_TMA_STOREES1Y_S20_S20_EEEvvEEEEvNT_6ParamsE --------------------------
	.section	.nv.info._ZN7cutlass13device_kernelINS_4gemm6kernel13GemmUniversalIN4cute5tupleIJiiiiEEENS1_10collective13CollectiveMmaINS1_35MainloopSm100TmaUmmaWarpSpecializedILi4ELi2ELi4ENS5_IJNS4_1CILi2EEENSA_ILi1EEESC_EEEEENS5_IJNSA_ILi64EEENSA_ILi128EEESG_EEEaNS5_IJlSC_lEEEaSI_NS4_8TiledMMAINS4_8MMA_AtomIJNS4_15SM100_MMA_S8_SSIaaiLi64ELi128ELNS4_4UMMA5MajorE0ELSN_0ELNSM_8SaturateE0EEEEEENS4_6LayoutINS5_IJSC_SC_SC_EEENS5_IJNSA_ILi0EEEST_ST_EEEEENS5_IJNS4_10UnderscoreESW_SW_EEEEENS4_13SM90_TMA_LOADENS4_14ComposedLayoutINS4_7SwizzleILi3ELi4ELi3EEENS4_18smem_ptr_flag_bitsILi8EEENSR_INS5_IJNSA_ILi8EEESG_EEENS5_IJSG_SC_EEEEEEEvNS4_8identityENS4_23SM90_TMA_LOAD_MULTICASTES19_vS1A_EENS_8epilogue10collective18CollectiveEpilogueINS1D_23Sm100TmaWarpSpecializedILi2ELi2ELi32ELb0ELb0EEEJSH_NS5_IJNSR_ISF_SC_EES1I_EEEaSI_aSI_NS1D_6fusion15FusionCallbacksIS1H_NS1K_17LinearCombinationIaiaiLNS_15FloatRoundStyleE2EEESH_S1J_JEEENS4_5SM1004TMEM4LOAD26SM100_TMEM_LOAD_16dp32b32xESZ_NS10_INS11_ILi2ELi4ELi3EEES14_NSR_INS5_IJS15_SF_EEENS5_IJSF_SC_EEEEEEENS4_39AutoVectorizingCopyWithAssumedAlignmentILi128EEENS4_14SM90_TMA_STOREES1Y_S20_S20_EEEvvEEEEvNT_6ParamsE,"",@"SHT_CUDA_INFO"
	.sectionflags	@""
	.align	4


	//----- nvinfo : EIATTR_CUDA_API_VERSION
	.align		4
        /*0000*/ 	.byte	0x04, 0x37
        /*0002*/ 	.short	(.L_31 - .L_30)
.L_30:
        /*0004*/ 	.word	0x00000082


	//----- nvinfo : EIATTR_KPARAM_INFO
	.align		4
.L_31:
        /*0008*/ 	.byte	0x04, 0x17
        /*000a*/ 	.short	(.L_33 - .L_32)
.L_32:
        /*000c*/ 	.word	0x00000000
        /*0010*/ 	.short	0x0000
        /*0012*/ 	.short	0x0000
        /*0014*/ 	.byte	0x00, 0xf0, 0x01, 0x20


	//----- nvinfo : EIATTR_AT_ENTRY_FRAGMENTS
	.align		4
.L_33:
        /*0018*/ 	.byte	0x04, 0x4f
        /*001a*/ 	.short	(.L_35 - .L_34)


	//   ....[0]....
.L_34:
        /*001c*/ 	.word	0x00000006


	//----- nvinfo : EIATTR_RESERVED_SMEM_USED
	.align		4
.L_35:
        /*0020*/ 	.byte	0x01, 0x41
	.zero		2


	//----- nvinfo : EIATTR_SPARSE_MMA_MASK
	.align		4
        /*0024*/ 	.byte	0x03, 0x50
        /*0026*/ 	.short	0x0000


	//----- nvinfo : EIATTR_TCGEN05_1CTA_USED
	.align		4
        /*0028*/ 	.byte	0x01, 0x51
	.zero		2


	//----- nvinfo : EIATTR_MAXREG_COUNT
	.align		4
        /*002c*/ 	.byte	0x03, 0x1b
        /*002e*/ 	.short	0x00ff


	//----- nvinfo : EIATTR_NUM_BARRIERS
	.align		4
        /*0030*/ 	.byte	0x02, 0x4c
        /*0032*/ 	.byte	0x07
	.zero		1


	//----- nvinfo : EIATTR_EXTERNS
	.align		4
        /*0034*/ 	.byte	0x04, 0x0f
        /*0036*/ 	.short	(.L_37 - .L_36)


	//   ....[0]....
	.align		4
.L_36:
        /*0038*/ 	.word	index@(__assertfail)


	//----- nvinfo : EIATTR_MERCURY_ISA_VERSION
	.align		4
.L_37:
        /*003c*/ 	.byte	0x03, 0x5f
        /*003e*/ 	.short	0x0101


	//----- nvinfo : EIATTR_INT_WARP_WIDE_INSTR_OFFSETS
	.align		4
        /*0040*/ 	.byte	0x04, 0x31
        /*0042*/ 	.short	(.L_39 - .L_38)


	//   ....[0]....
.L_38:
        /*0044*/ 	.word	0x00003c50


	//   ....[1]....
        /*0048*/ 	.word	0x00003c80


	//   ....[2]....
        /*004c*/ 	.word	0x00003ca0


	//   ....[3]....
        /*0050*/ 	.word	0x00004850


	//   ....[4]....
        /*0054*/ 	.word	0x000048c0


	//   ....[5]....
        /*0058*/ 	.word	0x000049c0


	//   ....[6]....
        /*005c*/ 	.word	0x00004a70


	//----- nvinfo : EIATTR_COOP_GROUP_MASK_REGIDS
	.align		4
.L_39:
        /*0060*/ 	.byte	0x04, 0x29
        /*0062*/ 	.short	(.L_41 - .L_40)


	//   ....[0]....
.L_40:
        /*0064*/ 	.word	0xffffffff


	//   ....[1]....
        /*0068*/ 	.word	0xffffffff


	//   ....[2]....
        /*006c*/ 	.word	0xffffffff


	//   ....[3]....
        /*0070*/ 	.word	0xffffffff


	//   ....[4]....
        /*0074*/ 	.word	0xffffffff


	//   ....[5]....
        /*0078*/ 	.word	0xffffffff


	//   ....[6]....
        /*007c*/ 	.word	0xffffffff


	//   ....[7]....
        /*0080*/ 	.word	0xffffffff


	//   ....[8]....
        /*0084*/ 	.word	0xffffffff


	//   ....[9]....
        /*0088*/ 	.word	0xffffffff


	//   ....[10]....
        /*008c*/ 	.word	0xffffffff


	//   ....[11]....
        /*0090*/ 	.word	0xffffffff


	//   ....[12]....
        /*0094*/ 	.word	0xffffffff


	//   ....[13]....
        /*0098*/ 	.word	0xffffffff


	//----- nvinfo : EIATTR_COOP_GROUP_INSTR_OFFSETS
	.align		4
.L_41:
        /*009c*/ 	.byte	0x04, 0x28
        /*009e*/ 	.short	(.L_43 - .L_42)


	//   ....[0]....
.L_42:
        /*00a0*/ 	.word	0x00000080


	//   ....[1]....
        /*00a4*/ 	.word	0x000004f0


	//   ....[2]....
        /*00a8*/ 	.word	0x00000690


	//   ....[3]....
        /*00ac*/ 	.word	0x000007f0


	//   ....[4]....
        /*00b0*/ 	.word	0x000008f0


	//   ....[5]....
        /*00b4*/ 	.word	0x00000a60


	//   ....[6]....
        /*00b8*/ 	.word	0x00000c00


	//   ....[7]....
        /*00bc*/ 	.word	0x00000db0


	//   ....[8]....
        /*00c0*/ 	.word	0x00001f90


	//   ....[9]....
        /*00c4*/ 	.word	0x00002e40


	//   ....[10]....
        /*00c8*/ 	.word	0x00003050


	//   ....[11]....
        /*00cc*/ 	.word	0x00003080


	//   ....[12]....
        /*00d0*/ 	.word	0x00003b30


	//   ....[13]....
        /*00d4*/ 	.word	0x00003d60


	//----- nvinfo : EIATTR_VRC_CTA_INIT_COUNT
	.align		4
.L_43:
        /*00d8*/ 	.byte	0x02, 0x4a
        /*00da*/ 	.byte	0x80
	.zero		1


	//----- nvinfo : EIATTR_SYSCALL_OFFSETS
	.align		4
        /*00dc*/ 	.byte	0x04, 0x46
        /*00de*/ 	.short	(.L_45 - .L_44)


	//   ....[0]....
.L_44:
        /*00e0*/ 	.word	0x00005670


	//   ....[1]....
        /*00e4*/ 	.word	0x000057b0


	//   ....[2]....
        /*00e8*/ 	.word	0x00005fe0


	//   ....[3]....
        /*00ec*/ 	.word	0x00006d80


	//----- nvinfo : EIATTR_MBARRIER_INSTR_OFFSETS
	.align		4
.L_45:
        /*00f0*/ 	.byte	0x04, 0x39
        /*00f2*/ 	.short	(.L_47 - .L_46)


	//   ....[0]....
.L_46:
        /*00f4*/ 	.word	0x00000600
        /*00f8*/ 	.word	0x000000ff
        /*00fc*/ 	.word	0x00000000
        /*0100*/ 	.short	0x0100
        /*0102*/ 	.byte	0x04
	.zero		1


	//   ....[1]....
        /*0104*/ 	.word	0x00000610
        /*0108*/ 	.word	0x000000ff
        /*010c*/ 	.word	0x00000020
        /*0110*/ 	.short	0x0100
        /*0112*/ 	.byte	0x04
	.zero		1


	//   ....[2]....
        /*0114*/ 	.word	0x00000620
        /*0118*/ 	.word	0x000000ff
        /*011c*/ 	.word	0x00000008
        /*0120*/ 	.short	0x0100
        /*0122*/ 	.byte	0x04
	.zero		1


	//   ....[3]....
        /*0124*/ 	.word	0x00000630
        /*0128*/ 	.word	0x000000ff
        /*012c*/ 	.word	0x00000028
        /*0130*/ 	.short	0x0100
        /*0132*/ 	.byte	0x04
	.zero		1


	//   ....[4]....
        /*0134*/ 	.word	0x00000640
        /*0138*/ 	.word	0x000000ff
        /*013c*/ 	.word	0x00000010
        /*0140*/ 	.short	0x0100
        /*0142*/ 	.byte	0x04
	.zero		1


	//   ....[5]....
        /*0144*/ 	.word	0x00000650
        /*0148*/ 	.word	0x000000ff
        /*014c*/ 	.word	0x00000030
        /*0150*/ 	.short	0x0100
        /*0152*/ 	.byte	0x04
	.zero		1


	//   ....[6]....
        /*0154*/ 	.word	0x00000660
        /*0158*/ 	.word	0x000000ff
        /*015c*/ 	.word	0x00000018
        /*0160*/ 	.short	0x0100
        /*0162*/ 	.byte	0x04
	.zero		1


	//   ....[7]....
        /*0164*/ 	.word	0x00000670
        /*0168*/ 	.word	0x000000ff
        /*016c*/ 	.word	0x00000038
        /*0170*/ 	.short	0x0100
        /*0172*/ 	.byte	0x04
	.zero		1


	//   ....[8]....
        /*0174*/ 	.word	0x000007a0
        /*0178*/ 	.word	0x000000ff
        /*017c*/ 	.word	0x00000040
        /*0180*/ 	.short	0x0100
        /*0182*/ 	.byte	0x04
	.zero		1


	//   ....[9]....
        /*0184*/ 	.word	0x000007b0
        /*0188*/ 	.word	0x000000ff
        /*018c*/ 	.word	0x00000050
        /*0190*/ 	.short	0x0100
        /*0192*/ 	.byte	0x04
	.zero		1


	//   ....[10]....
        /*0194*/ 	.word	0x000007c0
        /*0198*/ 	.word	0x000000ff
        /*019c*/ 	.word	0x00000048
        /*01a0*/ 	.short	0x0100
        /*01a2*/ 	.byte	0x04
	.zero		1


	//   ....[11]....
        /*01a4*/ 	.word	0x000007d0
        /*01a8*/ 	.word	0x000000ff
        /*01ac*/ 	.word	0x00000058
        /*01b0*/ 	.short	0x0100
        /*01b2*/ 	.byte	0x04
	.zero		1


	//   ....[12]....
        /*01b4*/ 	.word	0x000008c0
        /*01b8*/ 	.word	0x000000ff
        /*01bc*/ 	.word	0x00000060
        /*01c0*/ 	.short	0x0100
        /*01c2*/ 	.byte	0x06
	.zero		1


	//   ....[13]....
        /*01c4*/ 	.word	0x000008d0
        /*01c8*/ 	.word	0x000000ff
        /*01cc*/ 	.word	0x00000068
        /*01d0*/ 	.short	0x0100
        /*01d2*/ 	.byte	0x06
	.zero		1


	//   ....[14]....
        /*01d4*/ 	.word	0x00000a10
        /*01d8*/ 	.word	0x000000ff
        /*01dc*/ 	.word	0x00000070
        /*01e0*/ 	.short	0x0100
        /*01e2*/ 	.byte	0x06
	.zero		1


	//   ....[15]....
        /*01e4*/ 	.word	0x00000a20
        /*01e8*/ 	.word	0x000000ff
        /*01ec*/ 	.word	0x00000080
        /*01f0*/ 	.short	0x0100
        /*01f2*/ 	.byte	0x06
	.zero		1


	//   ....[16]....
        /*01f4*/ 	.word	0x00000a30
        /*01f8*/ 	.word	0x000000ff
        /*01fc*/ 	.word	0x00000078
        /*0200*/ 	.short	0x0100
        /*0202*/ 	.byte	0x06
	.zero		1


	//   ....[17]....
        /*0204*/ 	.word	0x00000a40
        /*0208*/ 	.word	0x000000ff
        /*020c*/ 	.word	0x00000088
        /*0210*/ 	.short	0x0100
        /*0212*/ 	.byte	0x06
	.zero		1


	//   ....[18]....
        /*0214*/ 	.word	0x00000b70
        /*0218*/ 	.word	0x000000ff
        /*021c*/ 	.word	0x00000090
        /*0220*/ 	.short	0x0100
        /*0222*/ 	.byte	0x04
	.zero		1


	//   ....[19]....
        /*0224*/ 	.word	0x00000b80
        /*0228*/ 	.word	0x000000ff
        /*022c*/ 	.word	0x000000b0
        /*0230*/ 	.short	0x0100
        /*0232*/ 	.byte	0x04
	.zero		1


	//   ....[20]....
        /*0234*/ 	.word	0x00000b90
        /*0238*/ 	.word	0x000000ff
        /*023c*/ 	.word	0x00000098
        /*0240*/ 	.short	0x0100
        /*0242*/ 	.byte	0x04
	.zero		1


	//   ....[21]....
        /*0244*/ 	.word	0x00000ba0
        /*0248*/ 	.word	0x000000ff
        /*024c*/ 	.word	0x000000b8
        /*0250*/ 	.short	0x0100
        /*0252*/ 	.byte	0x04
	.zero		1


	//   ....[22]....
        /*0254*/ 	.word	0x00000bb0
        /*0258*/ 	.word	0x000000ff
        /*025c*/ 	.word	0x000000a0
        /*0260*/ 	.short	0x0100
        /*0262*/ 	.byte	0x04
	.zero		1


	//   ....[23]....
        /*0264*/ 	.word	0x00000bc0
        /*0268*/ 	.word	0x000000ff
        /*026c*/ 	.word	0x000000c0
        /*0270*/ 	.short	0x0100
        /*0272*/ 	.byte	0x04
	.zero		1


	//   ....[24]....
        /*0274*/ 	.word	0x00000bd0
        /*0278*/ 	.word	0x000000ff
        /*027c*/ 	.word	0x000000a8
        /*0280*/ 	.short	0x0100
        /*0282*/ 	.byte	0x04
	.zero		1


	//   ....[25]....
        /*0284*/ 	.word	0x00000be0
        /*0288*/ 	.word	0x000000ff
        /*028c*/ 	.word	0x000000c8
        /*0290*/ 	.short	0x0100
        /*0292*/ 	.byte	0x04
	.zero		1


	//   ....[26]....
        /*0294*/ 	.word	0x00000cd0
        /*0298*/ 	.word	0x000000ff
        /*029c*/ 	.word	0x000000d0
        /*02a0*/ 	.short	0x0100
        /*02a2*/ 	.byte	0x04
	.zero		1


	//   ....[27]....
        /*02a4*/ 	.word	0x00000ce0
        /*02a8*/ 	.word	0x000000ff
        /*02ac*/ 	.word	0x000000e0
        /*02b0*/ 	.short	0x0100
        /*02b2*/ 	.byte	0x04
	.zero		1


	//   ....[28]....
        /*02b4*/ 	.word	0x00000cf0
        /*02b8*/ 	.word	0x000000ff
        /*02bc*/ 	.word	0x000000d8
        /*02c0*/ 	.short	0x0100
        /*02c2*/ 	.byte	0x04
	.zero		1


	//   ....[29]....
        /*02c4*/ 	.word	0x00000d00
        /*02c8*/ 	.word	0x000000ff
        /*02cc*/ 	.word	0x000000e8
        /*02d0*/ 	.short	0x0100
        /*02d2*/ 	.byte	0x04
	.zero		1


	//   ....[30]....
        /*02d4*/ 	.word	0x00001810
        /*02d8*/ 	.word	0x00000000
        /*02dc*/ 	.word	0x000000e0
        /*02e0*/ 	.short	0x010a
        /*02e2*/ 	.byte	0xff
	.zero		1


	//   ....[31]....
        /*02e4*/ 	.word	0x00001840
        /*02e8*/ 	.word	0x00000000
        /*02ec*/ 	.word	0x000000d0
        /*02f0*/ 	.short	0x0101
        /*02f2*/ 	.byte	0xff
	.zero		1


	//   ....[32]....
        /*02f4*/ 	.word	0x00001910
        /*02f8*/ 	.word	0x000000ff
        /*02fc*/ 	.word	0x00000020
        /*0300*/ 	.short	0x010a
        /*0302*/ 	.byte	0x04
	.zero		1


	//   ....[33]....
        /*0304*/ 	.word	0x00001990
        /*0308*/ 	.word	0x000000ff
        /*030c*/ 	.word	0x00000020
        /*0310*/ 	.short	0x010a
        /*0312*/ 	.byte	0x21
	.zero		1


	//   ....[34]....
        /*0314*/ 	.word	0x00001b20
        /*0318*/ 	.word	0x000000ff
        /*031c*/ 	.word	0x00000020
        /*0320*/ 	.short	0x010a
        /*0322*/ 	.byte	0x08
	.zero		1


	//   ....[35]....
        /*0324*/ 	.word	0x00001c40
        /*0328*/ 	.word	0x000000ff
        /*032c*/ 	.word	0x00000068
        /*0330*/ 	.short	0x0101
        /*0332*/ 	.byte	0x06
	.zero		1


	//   ....[36]....
        /*0334*/ 	.word	0x00001c60
        /*0338*/ 	.word	0x000000ff
        /*033c*/ 	.word	0x00000020
        /*0340*/ 	.short	0x010a
        /*0342*/ 	.byte	0x04
	.zero		1


	//   ....[37]....
        /*0344*/ 	.word	0x00001ce0
        /*0348*/ 	.word	0x000000ff
        /*034c*/ 	.word	0x00000020
        /*0350*/ 	.short	0x010a
        /*0352*/ 	.byte	0x11
	.zero		1


	//   ....[38]....
        /*0354*/ 	.word	0x00001ef0
        /*0358*/ 	.word	0x000000ff
        /*035c*/ 	.word	0x00000020
        /*0360*/ 	.short	0x010a
        /*0362*/ 	.byte	0x07
	.zero		1


	//   ....[39]....
        /*0364*/ 	.word	0x00001fc0
        /*0368*/ 	.word	0x00000003
        /*036c*/ 	.word	0x00000070
        /*0370*/ 	.short	0x010a
        /*0372*/ 	.byte	0xff
	.zero		1


	//   ....[40]....
        /*0374*/ 	.word	0x00002110
        /*0378*/ 	.word	0x00000000
        /*037c*/ 	.word	0x00000000
        /*0380*/ 	.short	0x0101
        /*0382*/ 	.byte	0xff
	.zero		1


	//   ....[41]....
        /*0384*/ 	.word	0x000026c0
        /*0388*/ 	.word	0x000000ff
        /*038c*/ 	.word	0x00000000
        /*0390*/ 	.short	0x010a
        /*0392*/ 	.byte	0x04
	.zero		1


	//   ....[42]....
        /*0394*/ 	.word	0x00002750
        /*0398*/ 	.word	0x000000ff
        /*039c*/ 	.word	0x00000000
        /*03a0*/ 	.short	0x010a
        /*03a2*/ 	.byte	0x05
	.zero		1


	//   ....[43]....
        /*03a4*/ 	.word	0x000027e0
        /*03a8*/ 	.word	0x000000ff
        /*03ac*/ 	.word	0x00000000
        /*03b0*/ 	.short	0x010a
        /*03b2*/ 	.byte	0x05
	.zero		1


	//   ....[44]....
        /*03b4*/ 	.word	0x00002880
        /*03b8*/ 	.word	0x00000000
        /*03bc*/ 	.word	0x00000000
        /*03c0*/ 	.short	0x010a
        /*03c2*/ 	.byte	0xff
	.zero		1


	//   ....[45]....
        /*03c4*/ 	.word	0x000029a0
        /*03c8*/ 	.word	0x00000002
        /*03cc*/ 	.word	0x000000d0
        /*03d0*/ 	.short	0x010a
        /*03d2*/ 	.byte	0xff
	.zero		1


	//   ....[46]....
        /*03d4*/ 	.word	0x00002a10
        /*03d8*/ 	.word	0x00000002
        /*03dc*/ 	.word	0x00000000
        /*03e0*/ 	.short	0x0101
        /*03e2*/ 	.byte	0xff
	.zero		1


	//   ....[47]....
        /*03e4*/ 	.word	0x00002a30
        /*03e8*/ 	.word	0x000000ff
        /*03ec*/ 	.word	0x00000080
        /*03f0*/ 	.short	0x010a
        /*03f2*/ 	.byte	0x04
	.zero		1


	//   ....[48]....
        /*03f4*/ 	.word	0x00002b50
        /*03f8*/ 	.word	0x00000002
        /*03fc*/ 	.word	0x00000070
        /*0400*/ 	.short	0x010a
        /*0402*/ 	.byte	0xff
	.zero		1


	//   ....[49]....
        /*0404*/ 	.word	0x00002c50
        /*0408*/ 	.word	0x00000002
        /*040c*/ 	.word	0x00000000
        /*0410*/ 	.short	0x0101
        /*0412*/ 	.byte	0xff
	.zero		1


	//   ....[50]....
        /*0414*/ 	.word	0x00002ce0
        /*0418*/ 	.word	0x000000ff
        /*041c*/ 	.word	0x00000080
        /*0420*/ 	.short	0x0106
        /*0422*/ 	.byte	0x04
	.zero		1


	//   ....[51]....
        /*0424*/ 	.word	0x00002d00
        /*0428*/ 	.word	0x000000ff
        /*042c*/ 	.word	0x00000080
        /*0430*/ 	.short	0x010a
        /*0432*/ 	.byte	0x04
	.zero		1


	//   ....[52]....
        /*0434*/ 	.word	0x00002d90
        /*0438*/ 	.word	0x000000ff
        /*043c*/ 	.word	0x00000080
        /*0440*/ 	.short	0x0106
        /*0442*/ 	.byte	0x07
	.zero		1


	//   ....[53]....
        /*0444*/ 	.word	0x00002dd0
        /*0448*/ 	.word	0x00000000
        /*044c*/ 	.word	0x00000080
        /*0450*/ 	.short	0x010a
        /*0452*/ 	.byte	0xff
	.zero		1


	//   ....[54]....
        /*0454*/ 	.word	0x00003320
        /*0458*/ 	.word	0x00000000
        /*045c*/ 	.word	0x00000070
        /*0460*/ 	.short	0x010a
        /*0462*/ 	.byte	0xff
	.zero		1


	//   ....[55]....
        /*0464*/ 	.word	0x00003420
        /*0468*/ 	.word	0x00000003
        /*046c*/ 	.word	0x00000000
        /*0470*/ 	.short	0x0101
        /*0472*/ 	.byte	0xff
	.zero		1


	//   ....[56]....
        /*0474*/ 	.word	0x00003430
        /*0478*/ 	.word	0x000000ff
        /*047c*/ 	.word	0x00000000
        /*0480*/ 	.short	0x010a
        /*0482*/ 	.byte	0x04
	.zero		1


	//   ....[57]....
        /*0484*/ 	.word	0x000034b0
        /*0488*/ 	.word	0x000000ff
        /*048c*/ 	.word	0x000000b0
        /*0490*/ 	.short	0x010a
        /*0492*/ 	.byte	0x1f
	.zero		1


	//   ....[58]....
        /*0494*/ 	.word	0x00003590
        /*0498*/ 	.word	0x000000ff
        /*049c*/ 	.word	0x00000000
        /*04a0*/ 	.short	0x010a
        /*04a2*/ 	.byte	0x05
	.zero		1


	//   ....[59]....
        /*04a4*/ 	.word	0x000036d0
        /*04a8*/ 	.word	0x000000ff
        /*04ac*/ 	.word	0x00000000
        /*04b0*/ 	.short	0x010a
        /*04b2*/ 	.byte	0x04
	.zero		1


	//   ....[60]....
        /*04b4*/ 	.word	0x00003960
        /*04b8*/ 	.word	0x000000ff
        /*04bc*/ 	.word	0x00000000
        /*04c0*/ 	.short	0x010a
        /*04c2*/ 	.byte	0x04
	.zero		1


	//   ....[61]....
        /*04c4*/ 	.word	0x000039f0
        /*04c8*/ 	.word	0x000000ff
        /*04cc*/ 	.word	0x00000000
        /*04d0*/ 	.short	0x010a
        /*04d2*/ 	.byte	0x05
	.zero		1


	//   ....[62]....
        /*04d4*/ 	.word	0x00003a80
        /*04d8*/ 	.word	0x000000ff
        /*04dc*/ 	.word	0x00000000
        /*04e0*/ 	.short	0x010a
        /*04e2*/ 	.byte	0x05
	.zero		1


	//   ....[63]....
        /*04e4*/ 	.word	0x00003b10
        /*04e8*/ 	.word	0x000000ff
        /*04ec*/ 	.word	0x00000000
        /*04f0*/ 	.short	0x010a
        /*04f2*/ 	.byte	0x04
	.zero		1


	//   ....[64]....
        /*04f4*/ 	.word	0x00004010
        /*04f8*/ 	.word	0x00000008
        /*04fc*/ 	.word	0x00000070
        /*0500*/ 	.short	0x010a
        /*0502*/ 	.byte	0xff
	.zero		1


	//   ....[65]....
        /*0504*/ 	.word	0x00004180
        /*0508*/ 	.word	0x00000000
        /*050c*/ 	.word	0x00000000
        /*0510*/ 	.short	0x0101
        /*0512*/ 	.byte	0xff
	.zero		1


	//   ....[66]....
        /*0514*/ 	.word	0x00004660
        /*0518*/ 	.word	0x000000ff
        /*051c*/ 	.word	0x00000068
        /*0520*/ 	.short	0x010a
        /*0522*/ 	.byte	0x15
	.zero		1


	//   ....[67]....
        /*0524*/ 	.word	0x000047f0
        /*0528*/ 	.word	0x000000ff
        /*052c*/ 	.word	0x00000050
        /*0530*/ 	.short	0x010a
        /*0532*/ 	.byte	0x15
	.zero		1


	//   ....[68]....
        /*0534*/ 	.word	0x00004960
        /*0538*/ 	.word	0x000000ff
        /*053c*/ 	.word	0x00000040
        /*0540*/ 	.short	0x010b
        /*0542*/ 	.byte	0x15
	.zero		1


	//   ....[69]....
        /*0544*/ 	.word	0x00004980
        /*0548*/ 	.word	0x000000ff
        /*054c*/ 	.word	0x00000000
        /*0550*/ 	.short	0x0101
        /*0552*/ 	.byte	0x04
	.zero		1


	//   ....[70]....
        /*0554*/ 	.word	0x00004990
        /*0558*/ 	.word	0x000000ff
        /*055c*/ 	.word	0x00000058
        /*0560*/ 	.short	0x010a
        /*0562*/ 	.byte	0x15
	.zero		1


	//   ....[71]....
        /*0564*/ 	.word	0x00004b80
        /*0568*/ 	.word	0x000000ff
        /*056c*/ 	.word	0x00000048
        /*0570*/ 	.short	0x010b
        /*0572*/ 	.byte	0x15
	.zero		1


	//   ....[72]....
        /*0574*/ 	.word	0x00004b90
        /*0578*/ 	.word	0x000000ff
        /*057c*/ 	.word	0x00000000
        /*0580*/ 	.short	0x0101
        /*0582*/ 	.byte	0x26
	.zero		1


	//   ....[73]....
        /*0584*/ 	.word	0x00004bc0
        /*0588*/ 	.word	0x000000ff
        /*058c*/ 	.word	0x00000050
        /*0590*/ 	.short	0x010a
        /*0592*/ 	.byte	0x15
	.zero		1


	//   ....[74]....
        /*0594*/ 	.word	0x00004c00
        /*0598*/ 	.word	0x00000000
        /*059c*/ 	.word	0x00000058
        /*05a0*/ 	.short	0x010a
        /*05a2*/ 	.byte	0xff
	.zero		1


	//   ....[75]....
        /*05a4*/ 	.word	0x00004f10
        /*05a8*/ 	.word	0x00000003
        /*05ac*/ 	.word	0x00000070
        /*05b0*/ 	.short	0x010a
        /*05b2*/ 	.byte	0xff
	.zero		1


	//   ....[76]....
        /*05b4*/ 	.word	0x00005090
        /*05b8*/ 	.word	0x00000000
        /*05bc*/ 	.word	0x00000000
        /*05c0*/ 	.short	0x0101
        /*05c2*/ 	.byte	0xff
	.zero		1


	//   ....[77]....
        /*05c4*/ 	.word	0x00005ba0
        /*05c8*/ 	.word	0x00000003
        /*05cc*/ 	.word	0x00000040
        /*05d0*/ 	.short	0x010a
        /*05d2*/ 	.byte	0xff
	.zero		1


	//   ....[78]....
        /*05d4*/ 	.word	0x00005be0
        /*05d8*/ 	.word	0x0000002b
        /*05dc*/ 	.word	0x00000090
        /*05e0*/ 	.short	0x010a
        /*05e2*/ 	.byte	0xff
	.zero		1


	//   ....[79]....
        /*05e4*/ 	.word	0x00005d20
        /*05e8*/ 	.word	0x00000003
        /*05ec*/ 	.word	0x00000040
        /*05f0*/ 	.short	0x010a
        /*05f2*/ 	.byte	0xff
	.zero		1


	//   ....[80]....
        /*05f4*/ 	.word	0x00005e40
        /*05f8*/ 	.word	0x00000000
        /*05fc*/ 	.word	0x00000000
        /*0600*/ 	.short	0x0101
        /*0602*/ 	.byte	0xff
	.zero		1


	//   ....[81]....
        /*0604*/ 	.word	0x00005ec0
        /*0608*/ 	.word	0x0000002b
        /*060c*/ 	.word	0x00000090
        /*0610*/ 	.short	0x010a
        /*0612*/ 	.byte	0xff
	.zero		1


	//   ....[82]....
        /*0614*/ 	.word	0x00006a30
        /*0618*/ 	.word	0x00000003
        /*061c*/ 	.word	0x00000040
        /*0620*/ 	.short	0x010a
        /*0622*/ 	.byte	0xff
	.zero		1


	//   ....[83]....
        /*0624*/ 	.word	0x00006ae0
        /*0628*/ 	.word	0x00000003
        /*062c*/ 	.word	0x00000040
        /*0630*/ 	.short	0x010a
        /*0632*/ 	.byte	0xff
	.zero		1


	//   ....[84]....
        /*0634*/ 	.word	0x00006c00
        /*0638*/ 	.word	0x00000000
        /*063c*/ 	.word	0x00000000
        /*0640*/ 	.short	0x0101
        /*0642*/ 	.byte	0xff
	.zero		1


	//   ....[85]....
        /*0644*/ 	.word	0x00007010
        /*0648*/ 	.word	0x000000ff
        /*064c*/ 	.word	0x00000000
        /*0650*/ 	.short	0x0101
        /*0652*/ 	.byte	0x04
	.zero		1


	//   ....[86]....
        /*0654*/ 	.word	0x00007910
        /*0658*/ 	.word	0x00000000
        /*065c*/ 	.word	0x000000e0
        /*0660*/ 	.short	0x010a
        /*0662*/ 	.byte	0xff
	.zero		1


	//   ....[87]....
        /*0664*/ 	.word	0x00007970
        /*0668*/ 	.word	0x00000000
        /*066c*/ 	.word	0x00000020
        /*0670*/ 	.short	0x010a
        /*0672*/ 	.byte	0xff
	.zero		1


	//   ....[88]....
        /*0674*/ 	.word	0x000079d0
        /*0678*/ 	.word	0x00000000
        /*067c*/ 	.word	0x00000020
        /*0680*/ 	.short	0x010a
        /*0682*/ 	.byte	0xff
	.zero		1


	//   ....[89]....
        /*0684*/ 	.word	0x00007a20
        /*0688*/ 	.word	0x00000003
        /*068c*/ 	.word	0x00000070
        /*0690*/ 	.short	0x010a
        /*0692*/ 	.byte	0xff
	.zero		1


	//   ....[90]....
        /*0694*/ 	.word	0x00007a80
        /*0698*/ 	.word	0x00000000
        /*069c*/ 	.word	0x00000000
        /*06a0*/ 	.short	0x010a
        /*06a2*/ 	.byte	0xff
	.zero		1


	//   ....[91]....
        /*06a4*/ 	.word	0x00007ae0
        /*06a8*/ 	.word	0x00000000
        /*06ac*/ 	.word	0x00000000
        /*06b0*/ 	.short	0x010a
        /*06b2*/ 	.byte	0xff
	.zero		1


	//   ....[92]....
        /*06b4*/ 	.word	0x00007b40
        /*06b8*/ 	.word	0x00000000
        /*06bc*/ 	.word	0x00000000
        /*06c0*/ 	.short	0x010a
        /*06c2*/ 	.byte	0xff
	.zero		1


	//   ....[93]....
        /*06c4*/ 	.word	0x00007b90
        /*06c8*/ 	.word	0x00000002
        /*06cc*/ 	.word	0x000000d0
        /*06d0*/ 	.short	0x010a
        /*06d2*/ 	.byte	0xff
	.zero		1


	//   ....[94]....
        /*06d4*/ 	.word	0x00007bf0
        /*06d8*/ 	.word	0x00000002
        /*06dc*/ 	.word	0x00000080
        /*06e0*/ 	.short	0x010a
        /*06e2*/ 	.byte	0xff
	.zero		1


	//   ....[95]....
        /*06e4*/ 	.word	0x00007c40
        /*06e8*/ 	.word	0x00000002
        /*06ec*/ 	.word	0x00000070
        /*06f0*/ 	.short	0x010a
        /*06f2*/ 	.byte	0xff
	.zero		1


	//   ....[96]....
        /*06f4*/ 	.word	0x00007ca0
        /*06f8*/ 	.word	0x00000000
        /*06fc*/ 	.word	0x00000080
        /*0700*/ 	.short	0x010a
        /*0702*/ 	.byte	0xff
	.zero		1


	//   ....[97]....
        /*0704*/ 	.word	0x00007cf0
        /*0708*/ 	.word	0x00000000
        /*070c*/ 	.word	0x00000070
        /*0710*/ 	.short	0x010a
        /*0712*/ 	.byte	0xff
	.zero		1


	//   ....[98]....
        /*0714*/ 	.word	0x00007d50
        /*0718*/ 	.word	0x00000002
        /*071c*/ 	.word	0x000000b0
        /*0720*/ 	.short	0x010a
        /*0722*/ 	.byte	0xff
	.zero		1


	//   ....[99]....
        /*0724*/ 	.word	0x00007db0
        /*0728*/ 	.word	0x00000000
        /*072c*/ 	.word	0x00000000
        /*0730*/ 	.short	0x010a
        /*0732*/ 	.byte	0xff
	.zero		1


	//   ....[100]....
        /*0734*/ 	.word	0x00007e10
        /*0738*/ 	.word	0x00000000
        /*073c*/ 	.word	0x00000000
        /*0740*/ 	.short	0x010a
        /*0742*/ 	.byte	0xff
	.zero		1


	//   ....[101]....
        /*0744*/ 	.word	0x00007e70
        /*0748*/ 	.word	0x00000000
        /*074c*/ 	.word	0x00000000
        /*0750*/ 	.short	0x010a
        /*0752*/ 	.byte	0xff
	.zero		1


	//   ....[102]....
        /*0754*/ 	.word	0x00007ed0
        /*0758*/ 	.word	0x00000000
        /*075c*/ 	.word	0x00000000
        /*0760*/ 	.short	0x010a
        /*0762*/ 	.byte	0xff
	.zero		1


	//   ....[103]....
        /*0764*/ 	.word	0x00007f30
        /*0768*/ 	.word	0x00000000
        /*076c*/ 	.word	0x00000000
        /*0770*/ 	.short	0x010a
        /*0772*/ 	.byte	0xff
	.zero		1


	//   ....[104]....
        /*0774*/ 	.word	0x00007f80
        /*0778*/ 	.word	0x00000008
        /*077c*/ 	.word	0x00000070
        /*0780*/ 	.short	0x010a
        /*0782*/ 	.byte	0xff
	.zero		1


	//   ....[105]....
        /*0784*/ 	.word	0x00007fe0
        /*0788*/ 	.word	0x00000000
        /*078c*/ 	.word	0x00000068
        /*0790*/ 	.short	0x010a
        /*0792*/ 	.byte	0xff
	.zero		1


	//   ....[106]....
        /*0794*/ 	.word	0x00008040
        /*0798*/ 	.word	0x00000000
        /*079c*/ 	.word	0x00000050
        /*07a0*/ 	.short	0x010a
        /*07a2*/ 	.byte	0xff
	.zero		1


	//   ....[107]....
        /*07a4*/ 	.word	0x000080a0
        /*07a8*/ 	.word	0x00000000
        /*07ac*/ 	.word	0x00000058
        /*07b0*/ 	.short	0x010a
        /*07b2*/ 	.byte	0xff
	.zero		1


	//   ....[108]....
        /*07b4*/ 	.word	0x00008100
        /*07b8*/ 	.word	0x00000000
        /*07bc*/ 	.word	0x00000050
        /*07c0*/ 	.short	0x010a
        /*07c2*/ 	.byte	0xff
	.zero		1


	//   ....[109]....
        /*07c4*/ 	.word	0x00008150
        /*07c8*/ 	.word	0x00000003
        /*07cc*/ 	.word	0x00000070
        /*07d0*/ 	.short	0x010a
        /*07d2*/ 	.byte	0xff
	.zero		1


	//   ....[110]....
        /*07d4*/ 	.word	0x000081a0
        /*07d8*/ 	.word	0x00000003
        /*07dc*/ 	.word	0x00000040
        /*07e0*/ 	.short	0x010a
        /*07e2*/ 	.byte	0xff
	.zero		1


	//   ....[111]....
        /*07e4*/ 	.word	0x000081f0
        /*07e8*/ 	.word	0x0000002b
        /*07ec*/ 	.word	0x00000090
        /*07f0*/ 	.short	0x010a
        /*07f2*/ 	.byte	0xff
	.zero		1


	//   ....[112]....
        /*07f4*/ 	.word	0x00008240
        /*07f8*/ 	.word	0x00000003
        /*07fc*/ 	.word	0x00000040
        /*0800*/ 	.short	0x010a
        /*0802*/ 	.byte	0xff
	.zero		1


	//----- nvinfo : EIATTR_NUM_MBARRIERS
	.align		4
.L_47:
        /*0804*/ 	.byte	0x03, 0x38
        /*0806*/ 	.short	0x001e


	//----- nvinfo : EIATTR_EXIT_INSTR_OFFSETS
	.align		4
        /*0808*/ 	.byte	0x04, 0x1c
        /*080a*/ 	.short	(.L_49 - .L_48)


	//   ....[0]....
.L_48:
        /*080c*/ 	.word	0x000028b0


	//   ....[1]....
        /*0810*/ 	.word	0x00002da0


	//   ....[2]....
        /*0814*/ 	.word	0x00002e00


	//   ....[3]....
        /*0818*/ 	.word	0x00003d70


	//   ....[4]....
        /*081c*/ 	.word	0x00004c30


	//   ....[5]....
        /*0820*/ 	.word	0x00004c70


	//   ....[6]....
        /*0824*/ 	.word	0x00007900


	//----- nvinfo : EIATTR_MAX_THREADS
	.align		4
.L_49:
        /*0828*/ 	.byte	0x04, 0x05
        /*082a*/ 	.short	(.L_51 - .L_50)
.L_50:
        /*082c*/ 	.word	0x00000100
        /*0830*/ 	.word	0x00000001
        /*0834*/ 	.word	0x00000001


	//----- nvinfo : EIATTR_CRS_STACK_SIZE
	.align		4
.L_51:
        /*0838*/ 	.byte	0x04, 0x1e
        /*083a*/ 	.short	(.L_53 - .L_52)
.L_52:
        /*083c*/ 	.word	0x00000000


	//----- nvinfo : EIATTR_CBANK_PARAM_SIZE
	.align		4
.L_53:
        /*0840*/ 	.byte	0x03, 0x19
        /*0842*/ 	.short	0x0800


	//----- nvinfo : EIATTR_PARAM_CBANK
	.align		4
        /*0844*/ 	.byte	0x04, 0x0a
        /*0846*/ 	.short	(.L_55 - .L_54)
	.align		4
.L_54:
        /*0848*/ 	.word	index@(.nv.constant0._ZN7cutlass13device_kernelINS_4gemm6kernel13GemmUniversalIN4cute5tupleIJiiiiEEENS1_10collective13CollectiveMmaINS1_35MainloopSm100TmaUmmaWarpSpecializedILi4ELi2ELi4ENS5_IJNS4_1CILi2EEENSA_ILi1EEESC_EEEEENS5_IJNSA_ILi64EEENSA_ILi128EEESG_EEEaNS5_IJlSC_lEEEaSI_NS4_8TiledMMAINS4_8MMA_AtomIJNS4_15SM100_MMA_S8_SSIaaiLi64ELi128ELNS4_4UMMA5MajorE0ELSN_0ELNSM_8SaturateE0EEEEEENS4_6LayoutINS5_IJSC_SC_SC_EEENS5_IJNSA_ILi0EEEST_ST_EEEEENS5_IJNS4_10UnderscoreESW_SW_EEEEENS4_13SM90_TMA_LOADENS4_14ComposedLayoutINS4_7SwizzleILi3ELi4ELi3EEENS4_18smem_ptr_flag_bitsILi8EEENSR_INS5_IJNSA_ILi8EEESG_EEENS5_IJSG_SC_EEEEEEEvNS4_8identityENS4_23SM90_TMA_LOAD_MULTICASTES19_vS1A_EENS_8epilogue10collective18CollectiveEpilogueINS1D_23Sm100TmaWarpSpecializedILi2ELi2ELi32ELb0ELb0EEEJSH_NS5_IJNSR_ISF_SC_EES1I_EEEaSI_aSI_NS1D_6fusion15FusionCallbacksIS1H_NS1K_17LinearCombinationIaiaiLNS_15FloatRoundStyleE2EEESH_S1J_JEEENS4_5SM1004TMEM4LOAD26SM100_TMEM_LOAD_16dp32b32xESZ_NS10_INS11_ILi2ELi4ELi3EEES14_NSR_INS5_IJS15_SF_EEENS5_IJSF_SC_EEEEEEENS4_39AutoVectorizingCopyWithAssumedAlignmentILi128EEENS4_14SM90_TMA_STOREES1Y_S20_S20_EEEvvEEEEvNT_6ParamsE)
        /*084c*/ 	.short	0x0380
        /*084e*/ 	.short	0x0800


	//----- nvinfo : EIATTR_SW_WAR
	.align		4
.L_55:
        /*0850*/ 	.byte	0x04, 0x36
        /*0852*/ 	.short	(.L_57 - .L_56)
.L_56:
        /*0854*/ 	.word	0x00000008
.L_57:


//--------------------- .nv.callgraph             --------------------------
	.section	.nv.callgraph,"",@"SHT_CUDA_CALLGRAPH"
	.align	4
	.sectionentsize	8
	.align		4
        /*0000*/ 	.word	0x00000000
	.align		4
        /*0004*/ 	.word	0xffffffff
	.align		4
        /*0008*/ 	.word	index@(_ZN7cutlass13device_kernelINS_4gemm6kernel13GemmUniversalIN4cute5tupleIJiiiiEEENS1_10collective13CollectiveMmaINS1_35MainloopSm100TmaUmmaWarpSpecializedILi4ELi2ELi4ENS5_IJNS4_1CILi2EEENSA_ILi1EEESC_EEEEENS5_IJNSA_ILi64EEENSA_ILi128EEESG_EEEaNS5_IJlSC_lEEEaSI_NS4_8TiledMMAINS4_8MMA_AtomIJNS4_15SM100_MMA_S8_SSIaaiLi64ELi128ELNS4_4UMMA5MajorE0ELSN_0ELNSM_8SaturateE0EEEEEENS4_6LayoutINS5_IJSC_SC_SC_EEENS5_IJNSA_ILi0EEEST_ST_EEEEENS5_IJNS4_10UnderscoreESW_SW_EEEEENS4_13SM90_TMA_LOADENS4_14ComposedLayoutINS4_7SwizzleILi3ELi4ELi3EEENS4_18smem_ptr_flag_bitsILi8EEENSR_INS5_IJNSA_ILi8EEESG_EEENS5_IJSG_SC_EEEEEEEvNS4_8identityENS4_23SM90_TMA_LOAD_MULTICASTES19_vS1A_EENS_8epilogue10collective18CollectiveEpilogueINS1D_23Sm100TmaWarpSpecializedILi2ELi2ELi32ELb0ELb0EEEJSH_NS5_IJNSR_ISF_SC_EES1I_EEEaSI_aSI_NS1D_6fusion15FusionCallbacksIS1H_NS1K_17LinearCombinationIaiaiLNS_15FloatRoundStyleE2EEESH_S1J_JEEENS4_5SM1004TMEM4LOAD26SM100_TMEM_LOAD_16dp32b32xESZ_NS10_INS11_ILi2ELi4ELi3EEES14_NSR_INS5_IJS15_SF_EEENS5_IJSF_SC_EEEEEEENS4_39AutoVectorizingCopyWithAssumedAlignmentILi128EEENS4_14SM90_TMA_STOREES1Y_S20_S20_EEEvvEEEEvNT_6ParamsE)
	.align		4
        /*000c*/ 	.word	index@(__assertfail)
	.align		4
        /*0010*/ 	.word	0x00000000
	.align		4
        /*0014*/ 	.word	0xfffffffe
	.align		4
        /*0018*/ 	.word	0x00000000
	.align		4
        /*001c*/ 	.word	0xfffffffd
	.align		4
        /*0020*/ 	.word	0x00000000
	.align		4
        /*0024*/ 	.word	0xfffffffc


//--------------------- .nv.constant4             --------------------------
	.section	.nv.constant4,"a",@progbits
	.align	8
	.align		8
.nv.constant4:
        /*0000*/ 	.dword	__assertfail
	.align		8
        /*0008*/ 	.dword	__unnamed_1
	.align		8
        /*0010*/ 	.dword	__unnamed_2
	.align		8
        /*0018*/ 	.dword	_ZN40_INTERNAL_7432bc5b_4_k_cu_888d25c2_106484cuda3std3__45__cpo5beginE
	.align		8
        /*0020*/ 	.dword	_ZN40_INTERNAL_7432bc5b_4_k_cu_888d25c2_106484cuda3std3__45__cpo3endE
	.align		8
        /*0028*/ 	.dword	_ZN40_INTERNAL_7432bc5b_4_k_cu_888d25c2_106484cuda3std3__45__cpo6cbeginE
	.align		8
        /*0030*/ 	.dword	_ZN40_INTERNAL_7432bc5b_4_k_cu_888d25c2_106484cuda3std3__45__cpo4cendE
	.align		8
        /*0038*/ 	.dword	_ZN40_INTERNAL_7432bc5b_4_k_cu_888d25c2_106484cuda3std3__442_GLOBAL__N__7432bc5b_4_k_cu_888d25c2_106486ignoreE
	.align		8
        /*0040*/ 	.dword	_ZN40_INTERNAL_7432bc5b_4_k_cu_888d25c2_106484cuda3std3__419piecewise_constructE
	.align		8
        /*0048*/ 	.dword	_ZN40_INTERNAL_7432bc5b_4_k_cu_888d25c2_106484cuda3std3__48in_placeE
	.align		8
        /*0050*/ 	.dword	_ZN40_INTERNAL_7432bc5b_4_k_cu_888d25c2_106484cuda3std6ranges3__45__cpo4swapE
	.align		8
        /*0058*/ 	.dword	_ZN40_INTERNAL_7432bc5b_4_k_cu_888d25c2_106484cuda3std6ranges3__45__cpo9iter_moveE
	.align		8
        /*0060*/ 	.dword	_ZN40_INTERNAL_7432bc5b_4_k_cu_888d25c2_106484cute7productE
	.align		8
        /*0068*/ 	.dword	_ZN40_INTERNAL_7432bc5b_4_k_cu_888d25c2_106484cute1_E
	.align		8
        /*0070*/ 	.dword	$str$25
	.align		8
        /*0078*/ 	.dword	$str$26
	.align		8
        /*0080*/ 	.dword	$str$27
	.align		8
        /*0088*/ 	.dword	$str$28


//--------------------- .text._ZN7cutlass13device_kernelINS_4gemm6kernel13GemmUniversalIN4cute5tupleIJiiiiEEENS1_10collective13CollectiveMmaINS1_35MainloopSm100TmaUmmaWarpSpecializedILi4ELi2ELi4ENS5_IJNS4_1CILi2EEENSA_ILi1EEESC_EEEEENS5_IJNSA_ILi64EEENSA_ILi128EEESG_EEEaNS5_IJlSC_lEEEaSI_NS4_8TiledMMAINS4_8MMA_AtomIJNS4_15SM100_MMA_S8_SSIaaiLi64ELi128ELNS4_4UMMA5MajorE0ELSN_0ELNSM_8SaturateE0EEEEEENS4_6LayoutINS5_IJSC_SC_SC_EEENS5_IJNSA_ILi0EEEST_ST_EEEEENS5_IJNS4_10UnderscoreESW_SW_EEEEENS4_13SM90_TMA_LOADENS4_14ComposedLayoutINS4_7SwizzleILi3ELi4ELi3EEENS4_18smem_ptr_flag_bitsILi8EEENSR_INS5_IJNSA_ILi8EEESG_EEENS5_IJSG_SC_EEEEEEEvNS4_8identityENS4_23SM90_TMA_LOAD_MULTICASTES19_vS1A_EENS_8epilogue10collective18CollectiveEpilogueINS1D_23Sm100TmaWarpSpecializedILi2ELi2ELi32ELb0ELb0EEEJSH_NS5_IJNSR_ISF_SC_EES1I_EEEaSI_aSI_NS1D_6fusion15FusionCallbacksIS1H_NS1K_17LinearCombinationIaiaiLNS_15FloatRoundStyleE2EEESH_S1J_JEEENS4_5SM1004TMEM4LOAD26SM100_TMEM_LOAD_16dp32b32xESZ_NS10_INS11_ILi2ELi4ELi3EEES14_NSR_INS5_IJS15_SF_EEENS5_IJSF_SC_EEEEEEENS4_39AutoVectorizingCopyWithAssumedAlignmentILi128EEENS4_14SM90_TMA_STOREES1Y_S20_S20_EEEvvEEEEvNT_6ParamsE --------------------------
	.section	.text._ZN7cutlass13device_kernelINS_4gemm6kernel13GemmUniversalIN4cute5tupleIJiiiiEEENS1_10collective13CollectiveMmaINS1_35MainloopSm100TmaUmmaWarpSpecializedILi4ELi2ELi4ENS5_IJNS4_1CILi2EEENSA_ILi1EEESC_EEEEENS5_IJNSA_ILi64EEENSA_ILi128EEESG_EEEaNS5_IJlSC_lEEEaSI_NS4_8TiledMMAINS4_8MMA_AtomIJNS4_15SM100_MMA_S8_SSIaaiLi64ELi128ELNS4_4UMMA5MajorE0ELSN_0ELNSM_8SaturateE0EEEEEENS4_6LayoutINS5_IJSC_SC_SC_EEENS5_IJNSA_ILi0EEEST_ST_EEEEENS5_IJNS4_10UnderscoreESW_SW_EEEEENS4_13SM90_TMA_LOADENS4_14ComposedLayoutINS4_7SwizzleILi3ELi4ELi3EEENS4_18smem_ptr_flag_bitsILi8EEENSR_INS5_IJNSA_ILi8EEESG_EEENS5_IJSG_SC_EEEEEEEvNS4_8identityENS4_23SM90_TMA_LOAD_MULTICASTES19_vS1A_EENS_8epilogue10collective18CollectiveEpilogueINS1D_23Sm100TmaWarpSpecializedILi2ELi2ELi32ELb0ELb0EEEJSH_NS5_IJNSR_ISF_SC_EES1I_EEEaSI_aSI_NS1D_6fusion15FusionCallbacksIS1H_NS1K_17LinearCombinationIaiaiLNS_15FloatRoundStyleE2EEESH_S1J_JEEENS4_5SM1004TMEM4LOAD26SM100_TMEM_LOAD_16dp32b32xESZ_NS10_INS11_ILi2ELi4ELi3EEES14_NSR_INS5_IJS15_SF_EEENS5_IJSF_SC_EEEEEEENS4_39AutoVectorizingCopyWithAssumedAlignmentILi128EEENS4_14SM90_TMA_STOREES1Y_S20_S20_EEEvvEEEEvNT_6ParamsE,"ax",@progbits
	.align	128
.text._ZN7cutlass13device_kernelINS_4gemm6kernel13GemmUniversalIN4cute5tupleIJiiiiEEENS1_10collective13CollectiveMmaINS1_35MainloopSm100TmaUmmaWarpSpecializedILi4ELi2ELi4ENS5_IJNS4_1CILi2EEENSA_ILi1EEESC_EEEEENS5_IJNSA_ILi64EEENSA_ILi128EEESG_EEEaNS5_IJlSC_lEEEaSI_NS4_8TiledMMAINS4_8MMA_AtomIJNS4_15SM100_MMA_S8_SSIaaiLi64ELi128ELNS4_4UMMA5MajorE0ELSN_0ELNSM_8SaturateE0EEEEEENS4_6LayoutINS5_IJSC_SC_SC_EEENS5_IJNSA_ILi0EEEST_ST_EEEEENS5_IJNS4_10UnderscoreESW_SW_EEEEENS4_13SM90_TMA_LOADENS4_14ComposedLayoutINS4_7SwizzleILi3ELi4ELi3EEENS4_18smem_ptr_flag_bitsILi8EEENSR_INS5_IJNSA_ILi8EEESG_EEENS5_IJSG_SC_EEEEEEEvNS4_8identityENS4_23SM90_TMA_LOAD_MULTICASTES19_vS1A_EENS_8epilogue10collective18CollectiveEpilogueINS1D_23Sm100TmaWarpSpecializedILi2ELi2ELi32ELb0ELb0EEEJSH_NS5_IJNSR_ISF_SC_EES1I_EEEaSI_aSI_NS1D_6fusion15FusionCallbacksIS1H_NS1K_17LinearCombinationIaiaiLNS_15FloatRoundStyleE2EEESH_S1J_JEEENS4_5SM1004TMEM4LOAD26SM100_TMEM_LOAD_16dp32b32xESZ_NS10_INS11_ILi2ELi4ELi3EEES14_NSR_INS5_IJS15_SF_EEENS5_IJSF_SC_EEEEEEENS4_39AutoVectorizingCopyWithAssumedAlignmentILi128EEENS4_14SM90_TMA_STOREES1Y_S20_S20_EEEvvEEEEvNT_6ParamsE:
        .type           _ZN7cutlass13device_kernelINS_4gemm6kernel13GemmUniversalIN4cute5tupleIJiiiiEEENS1_10collective13CollectiveMmaINS1_35MainloopSm100TmaUmmaWarpSpecializedILi4ELi2ELi4ENS5_IJNS4_1CILi2EEENSA_ILi1EEESC_EEEEENS5_IJNSA_ILi64EEENSA_ILi128EEESG_EEEaNS5_IJlSC_lEEEaSI_NS4_8TiledMMAINS4_8MMA_AtomIJNS4_15SM100_MMA_S8_SSIaaiLi64ELi128ELNS4_4UMMA5MajorE0ELSN_0ELNSM_8SaturateE0EEEEEENS4_6LayoutINS5_IJSC_SC_SC_EEENS5_IJNSA_ILi0EEEST_ST_EEEEENS5_IJNS4_10UnderscoreESW_SW_EEEEENS4_13SM90_TMA_LOADENS4_14ComposedLayoutINS4_7SwizzleILi3ELi4ELi3EEENS4_18smem_ptr_flag_bitsILi8EEENSR_INS5_IJNSA_ILi8EEESG_EEENS5_IJSG_SC_EEEEEEEvNS4_8identityENS4_23SM90_TMA_LOAD_MULTICASTES19_vS1A_EENS_8epilogue10collective18CollectiveEpilogueINS1D_23Sm100TmaWarpSpecializedILi2ELi2ELi32ELb0ELb0EEEJSH_NS5_IJNSR_ISF_SC_EES1I_EEEaSI_aSI_NS1D_6fusion15FusionCallbacksIS1H_NS1K_17LinearCombinationIaiaiLNS_15FloatRoundStyleE2EEESH_S1J_JEEENS4_5SM1004TMEM4LOAD26SM100_TMEM_LOAD_16dp32b32xESZ_NS10_INS11_ILi2ELi4ELi3EEES14_NSR_INS5_IJS15_SF_EEENS5_IJSF_SC_EEEEEEENS4_39AutoVectorizingCopyWithAssumedAlignmentILi128EEENS4_14SM90_TMA_STOREES1Y_S20_S20_EEEvvEEEEvNT_6ParamsE,@function
        .size           _ZN7cutlass13device_kernelINS_4gemm6kernel13GemmUniversalIN4cute5tupleIJiiiiEEENS1_10collective13CollectiveMmaINS1_35MainloopSm100TmaUmmaWarpSpecializedILi4ELi2ELi4ENS5_IJNS4_1CILi2EEENSA_ILi1EEESC_EEEEENS5_IJNSA_ILi64EEENSA_ILi128EEESG_EEEaNS5_IJlSC_lEEEaSI_NS4_8TiledMMAINS4_8MMA_AtomIJNS4_15SM100_MMA_S8_SSIaaiLi64ELi128ELNS4_4UMMA5MajorE0ELSN_0ELNSM_8SaturateE0EEEEEENS4_6LayoutINS5_IJSC_SC_SC_EEENS5_IJNSA_ILi0EEEST_ST_EEEEENS5_IJNS4_10UnderscoreESW_SW_EEEEENS4_13SM90_TMA_LOADENS4_14ComposedLayoutINS4_7SwizzleILi3ELi4ELi3EEENS4_18smem_ptr_flag_bitsILi8EEENSR_INS5_IJNSA_ILi8EEESG_EEENS5_IJSG_SC_EEEEEEEvNS4_8identityENS4_23SM90_TMA_LOAD_MULTICASTES19_vS1A_EENS_8epilogue10collective18CollectiveEpilogueINS1D_23Sm100TmaWarpSpecializedILi2ELi2ELi32ELb0ELb0EEEJSH_NS5_IJNSR_ISF_SC_EES1I_EEEaSI_aSI_NS1D_6fusion15FusionCallbacksIS1H_NS1K_17LinearCombinationIaiaiLNS_15FloatRoundStyleE2EEESH_S1J_JEEENS4_5SM1004TMEM4LOAD26SM100_TMEM_LOAD_16dp32b32xESZ_NS10_INS11_ILi2ELi4ELi3EEES14_NSR_INS5_IJS15_SF_EEENS5_IJSF_SC_EEEEEEENS4_39AutoVectorizingCopyWithAssumedAlignmentILi128EEENS4_14SM90_TMA_STOREES1Y_S20_S20_EEEvvEEEEvNT_6ParamsE,(.L_x_149 - _ZN7cutlass13device_kernelINS_4gemm6kernel13GemmUniversalIN4cute5tupleIJiiiiEEENS1_10collective13CollectiveMmaINS1_35MainloopSm100TmaUmmaWarpSpecializedILi4ELi2ELi4ENS5_IJNS4_1CILi2EEENSA_ILi1EEESC_EEEEENS5_IJNSA_ILi64EEENSA_ILi128EEESG_EEEaNS5_IJlSC_lEEEaSI_NS4_8TiledMMAINS4_8MMA_AtomIJNS4_15SM100_MMA_S8_SSIaaiLi64ELi128ELNS4_4UMMA5MajorE0ELSN_0ELNSM_8SaturateE0EEEEEENS4_6LayoutINS5_IJSC_SC_SC_EEENS5_IJNSA_ILi0EEEST_ST_EEEEENS5_IJNS4_10UnderscoreESW_SW_EEEEENS4_13SM90_TMA_LOADENS4_14ComposedLayoutINS4_7SwizzleILi3ELi4ELi3EEENS4_18smem_ptr_flag_bitsILi8EEENSR_INS5_IJNSA_ILi8EEESG_EEENS5_IJSG_SC_EEEEEEEvNS4_8identityENS4_23SM90_TMA_LOAD_MULTICASTES19_vS1A_EENS_8epilogue10collective18CollectiveEpilogueINS1D_23Sm100TmaWarpSpecializedILi2ELi2ELi32ELb0ELb0EEEJSH_NS5_IJNSR_ISF_SC_EES1I_EEEaSI_aSI_NS1D_6fusion15FusionCallbacksIS1H_NS1K_17LinearCombinationIaiaiLNS_15FloatRoundStyleE2EEESH_S1J_JEEENS4_5SM1004TMEM4LOAD26SM100_TMEM_LOAD_16dp32b32xESZ_NS10_INS11_ILi2ELi4ELi3EEES14_NSR_INS5_IJS15_SF_EEENS5_IJSF_SC_EEEEEEENS4_39AutoVectorizingCopyWithAssumedAlignmentILi128EEENS4_14SM90_TMA_STOREES1Y_S20_S20_EEEvvEEEEvNT_6ParamsE)
        .other          _ZN7cutlass13device_kernelINS_4gemm6kernel13GemmUniversalIN4cute5tupleIJiiiiEEENS1_10collective13CollectiveMmaINS1_35MainloopSm100TmaUmmaWarpSpecializedILi4ELi2ELi4ENS5_IJNS4_1CILi2EEENSA_ILi1EEESC_EEEEENS5_IJNSA_ILi64EEENSA_ILi128EEESG_EEEaNS5_IJlSC_lEEEaSI_NS4_8TiledMMAINS4_8MMA_AtomIJNS4_15SM100_MMA_S8_SSIaaiLi64ELi128ELNS4_4UMMA5MajorE0ELSN_0ELNSM_8SaturateE0EEEEEENS4_6LayoutINS5_IJSC_SC_SC_EEENS5_IJNSA_ILi0EEEST_ST_EEEEENS5_IJNS4_10UnderscoreESW_SW_EEEEENS4_13SM90_TMA_LOADENS4_14ComposedLayoutINS4_7SwizzleILi3ELi4ELi3EEENS4_18smem_ptr_flag_bitsILi8EEENSR_INS5_IJNSA_ILi8EEESG_EEENS5_IJSG_SC_EEEEEEEvNS4_8identityENS4_23SM90_TMA_LOAD_MULTICASTES19_vS1A_EENS_8epilogue10collective18CollectiveEpilogueINS1D_23Sm100TmaWarpSpecializedILi2ELi2ELi32ELb0ELb0EEEJSH_NS5_IJNSR_ISF_SC_EES1I_EEEaSI_aSI_NS1D_6fusion15FusionCallbacksIS1H_NS1K_17LinearCombinationIaiaiLNS_15FloatRoundStyleE2EEESH_S1J_JEEENS4_5SM1004TMEM4LOAD26SM100_TMEM_LOAD_16dp32b32xESZ_NS10_INS11_ILi2ELi4ELi3EEES14_NSR_INS5_IJS15_SF_EEENS5_IJSF_SC_EEEEEEENS4_39AutoVectorizingCopyWithAssumedAlignmentILi128EEENS4_14SM90_TMA_STOREES1Y_S20_S20_EEEvvEEEEvNT_6ParamsE,@"STO_CUDA_ENTRY STV_DEFAULT"
_ZN7cutlass13device_kernelINS_4gemm6kernel13GemmUniversalIN4cute5tupleIJiiiiEEENS1_10collective13CollectiveMmaINS1_35MainloopSm100TmaUmmaWarpSpecializedILi4ELi2ELi4ENS5_IJNS4_1CILi2EEENSA_ILi1EEESC_EEEEENS5_IJNSA_ILi64EEENSA_ILi128EEESG_EEEaNS5_IJlSC_lEEEaSI_NS4_8TiledMMAINS4_8MMA_AtomIJNS4_15SM100_MMA_S8_SSIaaiLi64ELi128ELNS4_4UMMA5MajorE0ELSN_0ELNSM_8SaturateE0EEEEEENS4_6LayoutINS5_IJSC_SC_SC_EEENS5_IJNSA_ILi0EEEST_ST_EEEEENS5_IJNS4_10UnderscoreESW_SW_EEEEENS4_13SM90_TMA_LOADENS4_14ComposedLayoutINS4_7SwizzleILi3ELi4ELi3EEENS4_18smem_ptr_flag_bitsILi8EEENSR_INS5_IJNSA_ILi8EEESG_EEENS5_IJSG_SC_EEEEEEEvNS4_8identityENS4_23SM90_TMA_LOAD_MULTICASTES19_vS1A_EENS_8epilogue10collective18CollectiveEpilogueINS1D_23Sm100TmaWarpSpecializedILi2ELi2ELi32ELb0ELb0EEEJSH_NS5_IJNSR_ISF_SC_EES1I_EEEaSI_aSI_NS1D_6fusion15FusionCallbacksIS1H_NS1K_17LinearCombinationIaiaiLNS_15FloatRoundStyleE2EEESH_S1J_JEEENS4_5SM1004TMEM4LOAD26SM100_TMEM_LOAD_16dp32b32xESZ_NS10_INS11_ILi2ELi4ELi3EEES14_NSR_INS5_IJS15_SF_EEENS5_IJSF_SC_EEEEEEENS4_39AutoVectorizingCopyWithAssumedAlignmentILi128EEENS4_14SM90_TMA_STOREES1Y_S20_S20_EEEvvEEEEvNT_6ParamsE:
[----:B------:R-:W1:Y:S01]  /*0000*/  LDC R1, c[0x0][0x37c] ;  /* 0x0000df00ff017b82 */ /* 0x000e620000000800 */
[----:B------:R-:W2:Y:S01]  /*0010*/  S2R R84, SR_TID.X ;  /* 0x0000000000547919 */ /* 0x000ea20000002100 */
[----:B------:R-:W3:Y:S01]  /*0020*/  LDCU.64 UR8, c[0x0][0x890] ;  /* 0x00011200ff0877ac */ /* 0x000ee20008000a00 */
[----:B------:R-:W-:Y:S02]  /*0030*/  PRMT R74, RZ, 0x7610, R74 ;  /* 0x00007610ff4a7816 */ /* 0x000fe4000000004a */
[----:B------:R-:W-:Y:S01]  /*0040*/  ELECT P3, URZ, PT ;  /* 0x0000000000ff782f */ /* 0x000fe20003860000 */
[----:B---3--:R-:W-:-:S04]  /*0050*/  UISETP.NE.U32.AND UP0, UPT, UR8, URZ, UPT ;  /* 0x000000ff0800728c */ /* 0x008fc8000bf05070 */
[----:B------:R-:W-:Y:S01]  /*0060*/  UISETP.NE.AND.EX UP0, UPT, UR9, URZ, UPT, UP0 ;  /* 0x000000ff0900728c */ /* 0x000fe2000bf05300 */
[----:B--2---:R-:W-:-:S05]  /*0070*/  SHF.R.U32.HI R75, RZ, 0x5, R84 ;  /* 0x00000005ff4b7819 */ /* 0x004fca0000011654 */
[----:B------:R-:W2:Y:S02]  /*0080*/  SHFL.IDX PT, R0, R75, RZ, 0x1f ;  /* 0x00001fff4b007589 */ /* 0x000ea400000e0000 */
[----:B--2---:R-:W-:Y:S01]  /*0090*/  R2UR UR18, R0 ;  /* 0x00000000001272ca */ /* 0x004fe200000e0000 */
[----:B-1----:R-:W-:-:S14]  /*00a0*/  BRA.U UP0, `(.L_x_0) ;  /* 0x0000000100307547 */ /* 0x002fdc000b800000 */
[----:B------:R-:W1:Y:S02]  /*00b0*/  LDCU.64 UR4, c[0x0][0x888] ;  /* 0x00011100ff0477ac */ /* 0x000e640008000a00 */
[----:B-1----:R-:W-:-:S04]  /*00c0*/  UISETP.NE.U32.AND UP0, UPT, UR4, URZ, UPT ;  /* 0x000000ff0400728c */ /* 0x002fc8000bf05070 */
[----:B------:R-:W-:-:S09]  /*00d0*/  UISETP.NE.AND.EX UP0, UPT, UR5, URZ, UPT, UP0 ;  /* 0x000000ff0500728c */ /* 0x000fd2000bf05300 */
[----:B------:R-:W-:Y:S05]  /*00e0*/  BRA.U !UP0, `(.L_x_1) ;  /* 0x0000000108147547 */ /* 0x000fea000b800000 */
[----:B------:R-:W1:Y:S01]  /*00f0*/  LDC.64 R40, c[0x0][0x888] ;  /* 0x00022200ff287b82 */ /* 0x000e620000000a00 */
[----:B------:R-:W1:Y:S02]  /*0100*/  LDCU.64 UR4, c[0x0][0x358] ;  /* 0x00006b00ff0477ac */ /* 0x000e640008000a00 */
[----:B-1----:R1:W5:Y:S01]  /*0110*/  LDG.E R40, desc[UR4][R40.64] ;  /* 0x0000000428287981 */ /* 0x002362000c1e1900 */
[----:B------:R-:W-:Y:S01]  /*0120*/  HFMA2 R74, -RZ, RZ, 0, 5.9604644775390625e-08 ;  /* 0x00000001ff4a7431 */ /* 0x000fe200000001ff */
[----:B------:R-:W-:Y:S05]  /*0130*/  BRA `(.L_x_0) ;  /* 0x00000000000c7947 */ /* 0x000fea0003800000 */
.L_x_1:
[----:B------:R-:W1:Y:S01]  /*0140*/  LDCU UR4, c[0x0][0x880] ;  /* 0x00011000ff0477ac */ /* 0x000e620008000800 */
[----:B------:R-:W-:Y:S01]  /*0150*/  HFMA2 R74, -RZ, RZ, 0, 5.9604644775390625e-08 ;  /* 0x00000001ff4a7431 */ /* 0x000fe200000001ff */
[----:B-1----:R-:W-:-:S07]  /*0160*/  MOV R40, UR4 ;  /* 0x0000000400287c02 */ /* 0x002fce0008000f00 */
.L_x_0:
[----:B------:R-:W2:Y:S02]  /*0170*/  LDCU.64 UR4, c[0x0][0x8b0] ;  /* 0x00011600ff0477ac */ /* 0x000ea40008000a00 */
[----:B--2---:R-:W-:-:S04]  /*0180*/  UISETP.NE.U32.AND UP0, UPT, UR4, URZ, UPT ;  /* 0x000000ff0400728c */ /* 0x004fc8000bf05070 */
[----:B------:R-:W-:-:S09]  /*0190*/  UISETP.NE.AND.EX UP0, UPT, UR5, URZ, UPT, UP0 ;  /* 0x000000ff0500728c */ /* 0x000fd2000bf05300 */
[----:B------:R-:W-:Y:S05]  /*01a0*/  BRA.U UP0, `(.L_x_2) ;  /* 0x0000000100287547 */ /* 0x000fea000b800000 */
[----:B------:R-:W2:Y:S02]  /*01b0*/  LDCU.64 UR4, c[0x0][0x8a8] ;  /* 0x00011500ff0477ac */ /* 0x000ea40008000a00 */
[----:B--2---:R-:W-:-:S04]  /*01c0*/  UISETP.NE.U32.AND UP0, UPT, UR4, URZ, UPT ;  /* 0x000000ff0400728c */ /* 0x004fc8000bf05070 */
[----:B------:R-:W-:-:S09]  /*01d0*/  UISETP.NE.AND.EX UP0, UPT, UR5, URZ, UPT, UP0 ;  /* 0x000000ff0500728c */ /* 0x000fd2000bf05300 */
[----:B------:R-:W-:Y:S05]  /*01e0*/  BRA.U !UP0, `(.L_x_3) ;  /* 0x0000000108107547 */ /* 0x000fea000b800000 */
[----:B------:R-:W2:Y:S01]  /*01f0*/  LDC.64 R38, c[0x0][0x8a8] ;  /* 0x00022a00ff267b82 */ /* 0x000ea20000000a00 */
[----:B------:R-:W2:Y:S02]  /*0200*/  LDCU.64 UR4, c[0x0][0x358] ;  /* 0x00006b00ff0477ac */ /* 0x000ea40008000a00 */
[----:B--2---:R2:W5:Y:S01]  /*0210*/  LDG.E R38, desc[UR4][R38.64] ;  /* 0x0000000426267981 */ /* 0x004562000c1e1900 */
[----:B------:R-:W-:Y:S05]  /*0220*/  BRA `(.L_x_2) ;  /* 0x0000000000087947 */ /* 0x000fea0003800000 */
.L_x_3:
[----:B------:R-:W2:Y:S02]  /*0230*/  LDCU UR4, c[0x0][0x8a0] ;  /* 0x00011400ff0477ac */ /* 0x000ea40008000800 */
[----:B--2---:R-:W-:Y:S02]  /*0240*/  MOV R38, UR4 ;  /* 0x0000000400267c02 */ /* 0x004fe40008000f00 */
.L_x_2:
[----:B------:R-:W-:Y:S01]  /*0250*/  IMAD.U32 R0, RZ, RZ, UR18 ;  /* 0x00000012ff007e24 */ /* 0x000fe2000f8e00ff */
[----:B------:R-:W-:Y:S04]  /*0260*/  BSSY.RECONVERGENT B0, `(.L_x_4) ;  /* 0x000000c000007945 */ /* 0x000fe80003800200 */
[C---:B------:R-:W-:Y:S02]  /*0270*/  ISETP.NE.OR P1, PT, R0.reuse, 0x1, !P3 ;  /* 0x000000010000780c */ /* 0x040fe40005f25670 */
[----:B------:R-:W-:-:S11]  /*0280*/  ISETP.NE.OR P0, PT, R0, 0x3, !P3 ;  /* 0x000000030000780c */ /* 0x000fd60005f05670 */
[----:B------:R-:W-:Y:S05]  /*0290*/  @P1 BRA `(.L_x_5) ;  /* 0x0000000000201947 */ /* 0x000fea0003800000 */
[----:B------:R-:W3:Y:S02]  /*02a0*/  LDCU.64 UR4, c[0x0][0x348] ;  /* 0x00006900ff0477ac */ /* 0x000ee40008000a00 */
[----:B---3--:R-:W-:Y:S02]  /*02b0*/  UIADD3 UR6, UP1, UPT, UR4, 0x80, URZ ;  /* 0x0000008004067890 */ /* 0x008fe4000ff3e0ff */
[----:B------:R-:W-:Y:S02]  /*02c0*/  UIADD3 UR4, UP0, UPT, UR4, 0x180, URZ ;  /* 0x0000018004047890 */ /* 0x000fe4000ff1e0ff */
[----:B------:R-:W-:Y:S02]  /*02d0*/  UIADD3.X UR7, UPT, UPT, URZ, UR5, URZ, UP1, !UPT ;  /* 0x00000005ff077290 */ /* 0x000fe40008ffe4ff */
[----:B------:R-:W-:-:S07]  /*02e0*/  UIADD3.X UR5, UPT, UPT, URZ, UR5, URZ, UP0, !UPT ;  /* 0x00000005ff057290 */ /* 0x000fce00087fe4ff */
[----:B------:R3:W-:Y:S02]  /*02f0*/  UTMACCTL.PF [UR6] ;  /* 0x00000000060079b9 */ /* 0x0007e40008040000 */
[----:B------:R3:W-:Y:S02]  /*0300*/  UTMACCTL.PF [UR4] ;  /* 0x00000000040079b9 */ /* 0x0007e40008040000 */
[----:B---3--:R-:W-:Y:S01]  /*0310*/  NOP ;  /* 0x0000000000007918 */ /* 0x008fe20000000000 */
.L_x_5:
[----:B------:R-:W-:Y:S05]  /*0320*/  BSYNC.RECONVERGENT B0 ;  /* 0x0000000000007941 */ /* 0x000fea0003800200 */
.L_x_4:
[----:B------:R-:W-:Y:S04]  /*0330*/  BSSY.RECONVERGENT B0, `(.L_x_6) ;  /* 0x000000a000007945 */ /* 0x000fe80003800200 */
        /* <DEDUP_REMOVED lines=9> */
.L_x_7:
[----:B------:R-:W-:Y:S05]  /*03d0*/  BSYNC.RECONVERGENT B0 ;  /* 0x0000000000007941 */ /* 0x000fea0003800200 */
.L_x_6:
[----:B------:R-:W3:Y:S01]  /*03e0*/  LDCU.64 UR4, c[0x0][0x888] ;  /* 0x00011100ff0477ac */ /* 0x000ee20008000a00 */
[----:B------:R-:W-:Y:S02]  /*03f0*/  UISETP.EQ.U32.AND UP2, UPT, UR8, URZ, UPT ;  /* 0x000000ff0800728c */ /* 0x000fe4000bf42070 */
[----:B------:R-:W-:Y:S02]  /*0400*/  UPLOP3.LUT UP3, UPT, UPT, UPT, UPT, 0x80, 0x8 ;  /* 0x000000000008789c */ /* 0x000fe40003f6f070 */
[----:B---3--:R-:W-:-:S04]  /*0410*/  UISETP.NE.U32.AND UP0, UPT, UR4, URZ, UPT ;  /* 0x000000ff0400728c */ /* 0x008fc8000bf05070 */
[----:B------:R-:W-:-:S04]  /*0420*/  UISETP.NE.AND.EX UP1, UPT, UR5, URZ, UPT, UP0 ;  /* 0x000000ff0500728c */ /* 0x000fc8000bf25300 */
[----:B------:R-:W-:-:S04]  /*0430*/  UISETP.EQ.OR.EX UP4, UPT, UR9, URZ, !UP1, UP2 ;  /* 0x000000ff0900728c */ /* 0x000fc8000cf82720 */
[----:B------:R-:W-:-:S06]  /*0440*/  UP2UR UR4, UPR, URZ, 0x10 ;  /* 0x00000010ff047883 */ /* 0x000fcc0008000000 */
[----:B------:R-:W-:Y:S01]  /*0450*/  MOV R77, UR4 ;  /* 0x00000004004d7c02 */ /* 0x000fe20008000f00 */
[----:B------:R-:W-:Y:S06]  /*0460*/  BRA.U !UP4, `(.L_x_8) ;  /* 0x000000010c207547 */ /* 0x000fec000b800000 */
[----:B-----5:R-:W-:Y:S01]  /*0470*/  R2UR UR5, R40 ;  /* 0x00000000280572ca */ /* 0x020fe200000e0000 */
[----:B------:R-:W-:Y:S02]  /*0480*/  UISETP.NE.U32.AND UP2, UPT, UR8, URZ, UPT ;  /* 0x000000ff0800728c */ /* 0x000fe4000bf45070 */
[----:B------:R-:W-:Y:S02]  /*0490*/  USEL UR4, URZ, 0xffffffff, UP1 ;  /* 0xffffffffff047887 */ /* 0x000fe40008800000 */
[----:B------:R-:W-:-:S08]  /*04a0*/  UISETP.NE.AND.EX UP2, UPT, UR9, URZ, UPT, UP2 ;  /* 0x000000ff0900728c */ /* 0x000fd0000bf45320 */
[----:B------:R-:W-:-:S04]  /*04b0*/  UISETP.NE.AND UP0, UPT, UR5, URZ, UPT ;  /* 0x000000ff0500728c */ /* 0x000fc8000bf05270 */
[----:B------:R-:W-:-:S04]  /*04c0*/  @!UP2 USEL UR4, URZ, 0xffffffff, UP0 ;  /* 0xffffffffff04a887 */ /* 0x000fc80008000000 */
[----:B------:R-:W-:-:S04]  /*04d0*/  ULOP3.LUT UR4, UR4, 0x1, URZ, 0xc0, !UPT ;  /* 0x0000000104047892 */ /* 0x000fc8000f8ec0ff */
[----:B------:R-:W-:Y:S02]  /*04e0*/  UISETP.NE.U32.AND UP3, UPT, UR4, 0x1, UPT ;  /* 0x000000010400788c */ /* 0x000fe4000bf65070 */
.L_x_8:
[----:B------:R-:W3:Y:S01]  /*04f0*/  SHFL.IDX PT, R2, R75, RZ, 0x1f ;  /* 0x00001fff4b027589 */ /* 0x000ee200000e0000 */
[----:B------:R-:W-:Y:S01]  /*0500*/  UISETP.NE.AND UP6, UPT, UR18, 0x2, UPT ;  /* 0x000000021200788c */ /* 0x000fe2000bfc5270 */
[----:B---3--:R-:W-:-:S13]  /*0510*/  ISETP.NE.AND P0, PT, R2, RZ, PT ;  /* 0x000000ff0200720c */ /* 0x008fda0003f05270 */
[----:B------:R-:W-:Y:S05]  /*0520*/  @P0 BRA `(.L_x_9) ;  /* 0x0000000000580947 */ /* 0x000fea0003800000 */
[----:B------:R-:W3:Y:S01]  /*0530*/  S2UR UR4, SR_CgaCtaId ;  /* 0x00000000000479c3 */ /* 0x000ee20000008800 */
[----:B------:R-:W-:Y:S01]  /*0540*/  UMOV UR5, 0x400 ;  /* 0x0000040000057882 */ /* 0x000fe20000000000 */
[----:B------:R-:W-:Y:S01]  /*0550*/  UMOV UR8, 0x1 ;  /* 0x0000000100087882 */ /* 0x000fe20000000000 */
[----:B------:R-:W-:Y:S01]  /*0560*/  UMOV UR6, 0x2 ;  /* 0x0000000200067882 */ /* 0x000fe20000000000 */
[----:B------:R-:W-:-:S04]  /*0570*/  UIADD3 UR8, UPT, UPT, -UR8, 0x100000, URZ ;  /* 0x0010000008087890 */ /* 0x000fc8000fffe1ff */
[----:B------:R-:W-:Y:S02]  /*0580*/  USHF.L.U32 UR9, UR8, 0xb, URZ ;  /* 0x0000000b08097899 */ /* 0x000fe400080006ff */
[----:B------:R-:W-:Y:S02]  /*0590*/  USHF.L.U32 UR8, UR8, 0x1, URZ ;  /* 0x0000000108087899 */ /* 0x000fe400080006ff */
[----:B------:R-:W-:-:S04]  /*05a0*/  UIADD3 UR6, UPT, UPT, -UR6, 0x100000, URZ ;  /* 0x0010000006067890 */ /* 0x000fc8000fffe1ff */
[----:B------:R-:W-:Y:S02]  /*05b0*/  USHF.L.U32 UR7, UR6, 0xb, URZ ;  /* 0x0000000b06077899 */ /* 0x000fe400080006ff */
[----:B------:R-:W-:Y:S01]  /*05c0*/  USHF.L.U32 UR6, UR6, 0x1, URZ ;  /* 0x0000000106067899 */ /* 0x000fe200080006ff */
[----:B------:R-:W-:Y:S01]  /*05d0*/  ELECT P0, URZ, PT ;  /* 0x0000000000ff782f */ /* 0x000fe20003800000 */
[----:B---3--:R-:W-:Y:S01]  /*05e0*/  ULEA UR4, UR4, UR5, 0x18 ;  /* 0x0000000504047291 */ /* 0x008fe2000f8ec0ff */
[----:B------:R-:W3:Y:S11]  /*05f0*/  FENCE.VIEW.ASYNC.S ;  /* 0x00000000000073c6 */ /* 0x000ef60000000000 */
[----:B---3--:R3:W4:Y:S01]  /*0600*/  SYNCS.EXCH.64 URZ, [UR4], UR8 ;  /* 0x0000000804ff75b2 */ /* 0x0087220008000100 */
[----:B------:R3:W1:Y:S01]  /*0610*/  SYNCS.EXCH.64 URZ, [UR4+0x20], UR6 ;  /* 0x0000200604ff75b2 */ /* 0x0006620008000100 */
[----:B------:R3:W1:Y:S01]  /*0620*/  SYNCS.EXCH.64 URZ, [UR4+0x8], UR8 ;  /* 0x0000080804ff75b2 */ /* 0x0006620008000100 */
[----:B------:R3:W1:Y:S01]  /*0630*/  SYNCS.EXCH.64 URZ, [UR4+0x28], UR6 ;  /* 0x0000280604ff75b2 */ /* 0x0006620008000100 */
[----:B------:R3:W1:Y:S01]  /*0640*/  SYNCS.EXCH.64 URZ, [UR4+0x10], UR8 ;  /* 0x0000100804ff75b2 */ /* 0x0006620008000100 */
[----:B------:R3:W1:Y:S01]  /*0650*/  SYNCS.EXCH.64 URZ, [UR4+0x30], UR6 ;  /* 0x0000300604ff75b2 */ /* 0x0006620008000100 */
[----:B------:R3:W1:Y:S01]  /*0660*/  SYNCS.EXCH.64 URZ, [UR4+0x18], UR8 ;  /* 0x0000180804ff75b2 */ /* 0x0006620008000100 */
[----:B------:R3:W1:Y:S01]  /*0670*/  SYNCS.EXCH.64 URZ, [UR4+0x38], UR6 ;  /* 0x0000380604ff75b2 */ /* 0x0006620008000100 */
[----:B------:R-:W-:Y:S01]  /*0680*/  NOP ;  /* 0x0000000000007918 */ /* 0x000fe20000000000 */
.L_x_9:
[----:B------:R-:W2:Y:S01]  /*0690*/  SHFL.IDX PT, R2, R75, RZ, 0x1f ;  /* 0x00001fff4b027589 */ /* 0x000ea200000e0000 */
[----:B------:R-:W-:Y:S01]  /*06a0*/  NOP ;  /* 0x0000000000007918 */ /* 0x000fe20000000000 */
[----:B--2---:R-:W-:-:S13]  /*06b0*/  ISETP.NE.AND P0, PT, R2, 0x1, PT ;  /* 0x000000010200780c */ /* 0x004fda0003f05270 */
[----:B------:R-:W-:Y:S05]  /*06c0*/  @P0 BRA `(.L_x_10) ;  /* 0x0000000000480947 */ /* 0x000fea0003800000 */
[----:B---3--:R-:W2:Y:S01]  /*06d0*/  S2UR UR4, SR_CgaCtaId ;  /* 0x00000000000479c3 */ /* 0x008ea20000008800 */
        /* <DEDUP_REMOVED lines=10> */
[----:B--2---:R-:W-:Y:S01]  /*0780*/  ULEA UR4, UR4, UR5, 0x18 ;  /* 0x0000000504047291 */ /* 0x004fe2000f8ec0ff */
[----:B------:R-:W2:Y:S11]  /*0790*/  FENCE.VIEW.ASYNC.S ;  /* 0x00000000000073c6 */ /* 0x000eb60000000000 */
[----:B--2---:R2:W3:Y:S01]  /*07a0*/  SYNCS.EXCH.64 URZ, [UR4+0x40], UR8 ;  /* 0x0000400804ff75b2 */ /* 0x0044e20008000100 */
[----:B------:R2:W1:Y:S01]  /*07b0*/  SYNCS.EXCH.64 URZ, [UR4+0x50], UR6 ;  /* 0x0000500604ff75b2 */ /* 0x0004620008000100 */
[----:B------:R2:W1:Y:S01]  /*07c0*/  SYNCS.EXCH.64 URZ, [UR4+0x48], UR8 ;  /* 0x0000480804ff75b2 */ /* 0x0004620008000100 */
[----:B------:R2:W1:Y:S01]  /*07d0*/  SYNCS.EXCH.64 URZ, [UR4+0x58], UR6 ;  /* 0x0000580604ff75b2 */ /* 0x0004620008000100 */
[----:B------:R-:W-:Y:S01]  /*07e0*/  NOP ;  /* 0x0000000000007918 */ /* 0x000fe20000000000 */
.L_x_10:
[----:B------:R-:W4:Y:S01]  /*07f0*/  SHFL.IDX PT, R2, R75, RZ, 0x1f ;  /* 0x00001fff4b027589 */ /* 0x000f2200000e0000 */
[----:B------:R-:W-:Y:S01]  /*0800*/  NOP ;  /* 0x0000000000007918 */ /* 0x000fe20000000000 */
[----:B----4-:R-:W-:-:S13]  /*0810*/  ISETP.NE.AND P0, PT, R2, 0x3, PT ;  /* 0x000000030200780c */ /* 0x010fda0003f05270 */
[----:B------:R-:W-:Y:S05]  /*0820*/  @P0 BRA `(.L_x_11) ;  /* 0x0000000000300947 */ /* 0x000fea0003800000 */
[----:B--23--:R-:W2:Y:S01]  /*0830*/  S2UR UR4, SR_CgaCtaId ;  /* 0x00000000000479c3 */ /* 0x00cea20000008800 */
[----:B------:R-:W-:Y:S01]  /*0840*/  UMOV UR6, 0x400 ;  /* 0x0000040000067882 */ /* 0x000fe20000000000 */
[----:B------:R-:W-:Y:S01]  /*0850*/  UMOV UR5, 0x20 ;  /* 0x0000002000057882 */ /* 0x000fe20000000000 */
[----:B------:R-:W-:Y:S01]  /*0860*/  ELECT P0, URZ, PT ;  /* 0x0000000000ff782f */ /* 0x000fe20003800000 */
[----:B--2---:R-:W-:Y:S02]  /*0870*/  ULEA UR6, UR4, UR6, 0x18 ;  /* 0x0000000604067291 */ /* 0x004fe4000f8ec0ff */
[----:B------:R-:W-:-:S04]  /*0880*/  UIADD3 UR4, UPT, UPT, -UR5, 0x100000, URZ ;  /* 0x0010000005047890 */ /* 0x000fc8000fffe1ff */
[----:B------:R-:W-:Y:S02]  /*0890*/  USHF.L.U32 UR5, UR4, 0xb, URZ ;  /* 0x0000000b04057899 */ /* 0x000fe400080006ff */
[----:B------:R-:W-:Y:S01]  /*08a0*/  USHF.L.U32 UR4, UR4, 0x1, URZ ;  /* 0x0000000104047899 */ /* 0x000fe200080006ff */
[----:B------:R-:W2:Y:S11]  /*08b0*/  FENCE.VIEW.ASYNC.S ;  /* 0x00000000000073c6 */ /* 0x000eb60000000000 */
[----:B--2---:R4:W2:Y:S01]  /*08c0*/  SYNCS.EXCH.64 URZ, [UR6+0x60], UR4 ;  /* 0x0000600406ff75b2 */ /* 0x0048a20008000100 */
[----:B------:R4:W3:Y:S02]  /*08d0*/  SYNCS.EXCH.64 URZ, [UR6+0x68], UR4 ;  /* 0x0000680406ff75b2 */ /* 0x0008e40008000100 */
[----:B----4-:R-:W-:Y:S01]  /*08e0*/  NOP ;  /* 0x0000000000007918 */ /* 0x010fe20000000000 */
.L_x_11:
[----:B------:R-:W4:Y:S01]  /*08f0*/  SHFL.IDX PT, R2, R75, RZ, 0x1f ;  /* 0x00001fff4b027589 */ /* 0x000f2200000e0000 */
[----:B------:R-:W-:Y:S01]  /*0900*/  NOP ;  /* 0x0000000000007918 */ /* 0x000fe20000000000 */
[----:B----4-:R-:W-:-:S13]  /*0910*/  ISETP.NE.AND P0, PT, R2, 0x4, PT ;  /* 0x000000040200780c */ /* 0x010fda0003f05270 */
[----:B------:R-:W-:Y:S05]  /*0920*/  @P0 BRA `(.L_x_12) ;  /* 0x00000000004c0947 */ /* 0x000fea0003800000 */
[----:B--23--:R-:W2:Y:S01]  /*0930*/  S2UR UR6, SR_CgaCtaId ;  /* 0x00000000000679c3 */ /* 0x00cea20000008800 */
[----:B------:R-:W-:Y:S01]  /*0940*/  UMOV UR4, 0x1e0 ;  /* 0x000001e000047882 */ /* 0x000fe20000000000 */
[----:B------:R-:W-:Y:S01]  /*0950*/  UMOV UR5, 0x400 ;  /* 0x0000040000057882 */ /* 0x000fe20000000000 */
[----:B------:R-:W-:Y:S01]  /*0960*/  USEL UR4, UR4, 0x1a0, UP3 ;  /* 0x000001a004047887 */ /* 0x000fe20009800000 */
[----:B------:R-:W-:Y:S01]  /*0970*/  UMOV UR8, 0x1 ;  /* 0x0000000100087882 */ /* 0x000fe20000000000 */
[----:B------:R-:W-:Y:S01]  /*0980*/  ELECT P0, URZ, PT ;  /* 0x0000000000ff782f */ /* 0x000fe20003800000 */
[----:B------:R-:W-:-:S04]  /*0990*/  UIADD3 UR8, UPT, UPT, -UR8, 0x100000, URZ ;  /* 0x0010000008087890 */ /* 0x000fc8000fffe1ff */
[----:B------:R-:W-:Y:S02]  /*09a0*/  USHF.L.U32 UR9, UR8, 0xb, URZ ;  /* 0x0000000b08097899 */ /* 0x000fe400080006ff */
[----:B------:R-:W-:Y:S02]  /*09b0*/  USHF.L.U32 UR8, UR8, 0x1, URZ ;  /* 0x0000000108087899 */ /* 0x000fe400080006ff */
[----:B--2---:R-:W-:Y:S02]  /*09c0*/  ULEA UR6, UR6, UR5, 0x18 ;  /* 0x0000000506067291 */ /* 0x004fe4000f8ec0ff */
[----:B------:R-:W-:-:S04]  /*09d0*/  UIADD3 UR4, UPT, UPT, -UR4, 0x100000, URZ ;  /* 0x0010000004047890 */ /* 0x000fc8000fffe1ff */
[----:B------:R-:W-:Y:S02]  /*09e0*/  USHF.L.U32 UR5, UR4, 0xb, URZ ;  /* 0x0000000b04057899 */ /* 0x000fe400080006ff */
[----:B------:R-:W-:Y:S01]  /*09f0*/  USHF.L.U32 UR4, UR4, 0x1, URZ ;  /* 0x0000000104047899 */ /* 0x000fe200080006ff */
[----:B------:R-:W2:Y:S03]  /*0a00*/  FENCE.VIEW.ASYNC.S ;  /* 0x00000000000073c6 */ /* 0x000ea60000000000 */
[----:B--2---:R4:W2:Y:S08]  /*0a10*/  SYNCS.EXCH.64 URZ, [UR6+0x70], UR8 ;  /* 0x0000700806ff75b2 */ /* 0x0048b00008000100 */
[----:B------:R4:W3:Y:S01]  /*0a20*/  SYNCS.EXCH.64 URZ, [UR6+0x80], UR4 ;  /* 0x0000800406ff75b2 */ /* 0x0008e20008000100 */
[----:B------:R4:W1:Y:S01]  /*0a30*/  SYNCS.EXCH.64 URZ, [UR6+0x78], UR8 ;  /* 0x0000780806ff75b2 */ /* 0x0008620008000100 */
[----:B------:R4:W1:Y:S02]  /*0a40*/  SYNCS.EXCH.64 URZ, [UR6+0x88], UR4 ;  /* 0x0000880406ff75b2 */ /* 0x0008640008000100 */
[----:B----4-:R-:W-:Y:S01]  /*0a50*/  NOP ;  /* 0x0000000000007918 */ /* 0x010fe20000000000 */
.L_x_12:
[----:B------:R-:W4:Y:S01]  /*0a60*/  SHFL.IDX PT, R2, R75, RZ, 0x1f ;  /* 0x00001fff4b027589 */ /* 0x000f2200000e0000 */
[----:B------:R-:W-:Y:S01]  /*0a70*/  NOP ;  /* 0x0000000000007918 */ /* 0x000fe20000000000 */
[----:B----4-:R-:W-:-:S13]  /*0a80*/  ISETP.NE.AND P0, PT, R2, 0x5, PT ;  /* 0x000000050200780c */ /* 0x010fda0003f05270 */
[----:B------:R-:W-:Y:S05]  /*0a90*/  @P0 BRA `(.L_x_13) ;  /* 0x0000000000580947 */ /* 0x000fea0003800000 */
[----:B--23--:R-:W2:Y:S01]  /*0aa0*/  S2UR UR4, SR_CgaCtaId ;  /* 0x00000000000479c3 */ /* 0x00cea20000008800 */
        /* <DEDUP_REMOVED lines=12> */
[----:B--2---:R4:W2:Y:S01]  /*0b70*/  SYNCS.EXCH.64 URZ, [UR4+0x90], UR8 ;  /* 0x0000900804ff75b2 */ /* 0x0048a20008000100 */
[----:B------:R4:W3:Y:S01]  /*0b80*/  SYNCS.EXCH.64 URZ, [UR4+0xb0], UR6 ;  /* 0x0000b00604ff75b2 */ /* 0x0008e20008000100 */
[----:B------:R4:W1:Y:S01]  /*0b90*/  SYNCS.EXCH.64 URZ, [UR4+0x98], UR8 ;  /* 0x0000980804ff75b2 */ /* 0x0008620008000100 */
[----:B------:R4:W1:Y:S01]  /*0ba0*/  SYNCS.EXCH.64 URZ, [UR4+0xb8], UR6 ;  /* 0x0000b80604ff75b2 */ /* 0x0008620008000100 */
[----:B------:R4:W1:Y:S01]  /*0bb0*/  SYNCS.EXCH.64 URZ, [UR4+0xa0], UR8 ;  /* 0x0000a00804ff75b2 */ /* 0x0008620008000100 */
[----:B------:R4:W1:Y:S01]  /*0bc0*/  SYNCS.EXCH.64 URZ, [UR4+0xc0], UR6 ;  /* 0x0000c00604ff75b2 */ /* 0x0008620008000100 */
[----:B------:R4:W1:Y:S01]  /*0bd0*/  SYNCS.EXCH.64 URZ, [UR4+0xa8], UR8 ;  /* 0x0000a80804ff75b2 */ /* 0x0008620008000100 */
[----:B------:R4:W1:Y:S02]  /*0be0*/  SYNCS.EXCH.64 URZ, [UR4+0xc8], UR6 ;  /* 0x0000c80604ff75b2 */ /* 0x0008640008000100 */
[----:B----4-:R-:W-:Y:S01]  /*0bf0*/  NOP ;  /* 0x0000000000007918 */ /* 0x010fe20000000000 */
.L_x_13:
[----:B------:R-:W4:Y:S01]  /*0c00*/  SHFL.IDX PT, R2, R75, RZ, 0x1f ;  /* 0x00001fff4b027589 */ /* 0x000f2200000e0000 */
[----:B------:R-:W1:Y:S01]  /*0c10*/  S2UR UR45, SR_CgaCtaId ;  /* 0x00000000002d79c3 */ /* 0x000e620000008800 */
[----:B------:R-:W-:Y:S01]  /*0c20*/  NOP ;  /* 0x0000000000007918 */ /* 0x000fe20000000000 */
[----:B----4-:R-:W-:-:S13]  /*0c30*/  ISETP.NE.AND P0, PT, R2, 0x3, PT ;  /* 0x000000030200780c */ /* 0x010fda0003f05270 */
[----:B-1----:R-:W-:Y:S05]  /*0c40*/  @P0 BRA `(.L_x_14) ;  /* 0x0000000000340947 */ /* 0x002fea0003800000 */
[----:B--23--:R-:W-:Y:S01]  /*0c50*/  UMOV UR4, 0x400 ;  /* 0x0000040000047882 */ /* 0x00cfe20000000000 */
[----:B------:R-:W-:Y:S01]  /*0c60*/  UMOV UR6, 0x20 ;  /* 0x0000002000067882 */ /* 0x000fe20000000000 */
[----:B------:R-:W-:Y:S02]  /*0c70*/  ULEA UR4, UR45, UR4, 0x18 ;  /* 0x000000042d047291 */ /* 0x000fe4000f8ec0ff */
[----:B------:R-:W-:-:S04]  /*0c80*/  UIADD3 UR6, UPT, UPT, -UR6, 0x100000, URZ ;  /* 0x0010000006067890 */ /* 0x000fc8000fffe1ff */
[----:B------:R-:W-:Y:S02]  /*0c90*/  USHF.L.U32 UR7, UR6, 0xb, URZ ;  /* 0x0000000b06077899 */ /* 0x000fe400080006ff */
[----:B------:R-:W-:Y:S01]  /*0ca0*/  USHF.L.U32 UR6, UR6, 0x1, URZ ;  /* 0x0000000106067899 */ /* 0x000fe200080006ff */
[----:B------:R-:W-:Y:S01]  /*0cb0*/  ELECT P0, URZ, PT ;  /* 0x0000000000ff782f */ /* 0x000fe20003800000 */
[----:B------:R-:W1:Y:S10]  /*0cc0*/  FENCE.VIEW.ASYNC.S ;  /* 0x00000000000073c6 */ /* 0x000e740000000000 */
[----:B-1----:R1:W4:Y:S01]  /*0cd0*/  SYNCS.EXCH.64 URZ, [UR4+0xd0], UR6 ;  /* 0x0000d00604ff75b2 */ /* 0x0023220008000100 */
[----:B------:R1:W2:Y:S01]  /*0ce0*/  SYNCS.EXCH.64 URZ, [UR4+0xe0], UR6 ;  /* 0x0000e00604ff75b2 */ /* 0x0002a20008000100 */
[----:B------:R1:W3:Y:S01]  /*0cf0*/  SYNCS.EXCH.64 URZ, [UR4+0xd8], UR6 ;  /* 0x0000d80604ff75b2 */ /* 0x0002e20008000100 */
[----:B------:R1:W1:Y:S01]  /*0d00*/  SYNCS.EXCH.64 URZ, [UR4+0xe8], UR6 ;  /* 0x0000e80604ff75b2 */ /* 0x0002620008000100 */
[----:B------:R-:W-:Y:S01]  /*0d10*/  NOP ;  /* 0x0000000000007918 */ /* 0x000fe20000000000 */
.L_x_14:
[----:B-123--:R-:W1:Y:S01]  /*0d20*/  LDCU UR4, c[0x0][0x36c] ;  /* 0x00006d80ff0477ac */ /* 0x00ee620008000800 */
[----:B------:R-:W-:Y:S01]  /*0d30*/  ISETP.NE.OR P3, PT, R0, 0x2, !P3 ;  /* 0x000000020000780c */ /* 0x000fe20005f65670 */
[----:B------:R-:W-:Y:S01]  /*0d40*/  NOP ;  /* 0x0000000000007918 */ /* 0x000fe20000000000 */
[----:B------:R-:W-:Y:S01]  /*0d50*/  LOP3.LUT R0, R84, 0x1f, RZ, 0xc0, !PT ;  /* 0x0000001f54007812 */ /* 0x000fe200078ec0ff */
[----:B------:R-:W-:Y:S02]  /*0d60*/  UISETP.NE.AND UP4, UPT, UR18, URZ, UPT ;  /* 0x000000ff1200728c */ /* 0x000fe4000bf85270 */
[----:B-1----:R-:W-:-:S09]  /*0d70*/  UISETP.EQ.U32.AND UP5, UPT, UR4, 0x1, UPT ;  /* 0x000000010400788c */ /* 0x002fd2000bfa2070 */
[----:B------:R-:W-:Y:S05]  /*0d80*/  BRA.U !UP5, `(.L_x_15) ;  /* 0x000000010d087547 */ /* 0x000fea000b800000 */
[----:B----4-:R-:W-:Y:S01]  /*0d90*/  UCGABAR_ARV ;  /* 0x00000000000079c7 */ /* 0x010fe20008000000 */
[----:B------:R-:W-:Y:S05]  /*0da0*/  BRA `(.L_x_16) ;  /* 0x0000000000047947 */ /* 0x000fea0003800000 */
.L_x_15:
[----:B----4-:R-:W-:Y:S01]  /*0db0*/  NOP ;  /* 0x0000000000007918 */ /* 0x010fe20000000000 */
.L_x_16:
[----:B------:R-:W1:Y:S01]  /*0dc0*/  S2UR UR20, SR_CTAID.X ;  /* 0x00000000001479c3 */ /* 0x000e620000002500 */
[----:B------:R-:W-:-:S05]  /*0dd0*/  CS2R.32 R76, SR_CgaSize ;  /* 0x00000000004c7805 */ /* 0x000fca0000008a00 */
[----:B------:R-:W-:-:S05]  /*0de0*/  IMAD R76, R76, -0xa0, RZ ;  /* 0xffffff604c4c7824 */ /* 0x000fca00078e02ff */
[----:B------:R-:W-:-:S14]  /*0df0*/  R2UR UR5, R76 ;  /* 0x000000004c0572ca */ /* 0x000fdc00000e0000 */
[----:B------:R-:W2:Y:S01]  /*0e00*/  LDCU UR5, c[0x0][UR5+0x2b0] ;  /* 0x00005600050577ac */ /* 0x000ea20008000800 */
[----:B------:R-:W-:-:S05]  /*0e10*/  CS2R.32 R76, SR_CgaSize ;  /* 0x00000000004c7805 */ /* 0x000fca0000008a00 */
[----:B------:R-:W-:-:S05]  /*0e20*/  IMAD R76, R76, -0xa0, RZ ;  /* 0xffffff604c4c7824 */ /* 0x000fca00078e02ff */
[----:B------:R-:W-:-:S14]  /*0e30*/  R2UR UR4, R76 ;  /* 0x000000004c0472ca */ /* 0x000fdc00000e0000 */
[----:B------:R-:W3:Y:S01]  /*0e40*/  LDCU UR4, c[0x0][UR4+0x2b4] ;  /* 0x00005680040477ac */ /* 0x000ee20008000800 */
[----:B------:R-:W4:Y:S01]  /*0e50*/  S2UR UR26, SR_CTAID.Y ;  /* 0x00000000001a79c3 */ /* 0x000f220000002600 */
[----:B------:R-:W-:-:S05]  /*0e60*/  CS2R.32 R76, SR_CgaSize ;  /* 0x00000000004c7805 */ /* 0x000fca0000008a00 */
[----:B------:R-:W-:-:S05]  /*0e70*/  IMAD R76, R76, -0xa0, RZ ;  /* 0xffffff604c4c7824 */ /* 0x000fca00078e02ff */
[----:B------:R-:W-:-:S14]  /*0e80*/  R2UR UR6, R76 ;  /* 0x000000004c0672ca */ /* 0x000fdc00000e0000 */
[----:B------:R-:W3:Y:S01]  /*0e90*/  LDCU UR6, c[0x0][UR6+0x2a0] ;  /* 0x00005400060677ac */ /* 0x000ee20008000800 */
[----:B------:R-:W-:-:S05]  /*0ea0*/  CS2R.32 R76, SR_CgaSize ;  /* 0x00000000004c7805 */ /* 0x000fca0000008a00 */
[----:B------:R-:W-:-:S05]  /*0eb0*/  IMAD R76, R76, -0xa0, RZ ;  /* 0xffffff604c4c7824 */ /* 0x000fca00078e02ff */
[----:B------:R-:W-:-:S14]  /*0ec0*/  R2UR UR63, R76 ;  /* 0x000000004c3f72ca */ /* 0x000fdc00000e0000 */
[----:B------:R-:W3:Y:S01]  /*0ed0*/  LDCU UR63, c[0x0][UR63+0x2a4] ;  /* 0x000054803f3f77ac */ /* 0x000ee20008000800 */
[----:B------:R-:W-:Y:S01]  /*0ee0*/  USHF.L.U32 UR24, UR45, 0xd, URZ ;  /* 0x0000000d2d187899 */ /* 0x000fe200080006ff */
[----:B------:R-:W3:Y:S01]  /*0ef0*/  LDCU UR19, c[0x0][0xb24] ;  /* 0x00016480ff1377ac */ /* 0x000ee20008000800 */
[----:B------:R-:W3:Y:S01]  /*0f00*/  LDCU UR42, c[0x0][0xb24] ;  /* 0x00016480ff2a77ac */ /* 0x000ee20008000800 */
[----:B-1----:R-:W-:Y:S01]  /*0f10*/  I2FP.F32.U32 R3, UR20 ;  /* 0x0000001400037c45 */ /* 0x002fe20008201000 */
[----:B------:R-:W1:Y:S04]  /*0f20*/  LDCU UR23, c[0x0][0xb30] ;  /* 0x00016600ff1777ac */ /* 0x000e680008000800 */
[----:B--2---:R-:W-:Y:S01]  /*0f30*/  FMUL R3, R3, UR5 ;  /* 0x0000000503037c20 */ /* 0x004fe20008400000 */
[----:B------:R-:W-:Y:S01]  /*0f40*/  ULOP3.LUT UR24, UR24, 0x2000, URZ, 0xc0, !UPT ;  /* 0x0000200018187892 */ /* 0x000fe2000f8ec0ff */
[----:B----4-:R-:W-:-:S04]  /*0f50*/  I2FP.F32.U32 R2, UR26 ;  /* 0x0000001a00027c45 */ /* 0x010fc80008201000 */
[----:B------:R-:W2:Y:S01]  /*0f60*/  F2I.U32.TRUNC.NTZ R3, R3 ;  /* 0x0000000300037305 */ /* 0x000ea2000020f000 */
[----:B---3--:R-:W-:-:S07]  /*0f70*/  FMUL R2, R2, UR4 ;  /* 0x0000000402027c20 */ /* 0x008fce0008400000 */
[----:B------:R-:W3:Y:S01]  /*0f80*/  F2I.U32.TRUNC.NTZ R2, R2 ;  /* 0x0000000200027305 */ /* 0x000ee2000020f000 */
[----:B--2---:R-:W-:Y:S02]  /*0f90*/  R2UR UR5, R3 ;  /* 0x00000000030572ca */ /* 0x004fe400000e0000 */
[----:B---3--:R-:W-:Y:S02]  /*0fa0*/  R2UR UR4, R2 ;  /* 0x00000000020472ca */ /* 0x008fe400000e0000 */
[----:B------:R-:W-:-:S09]  /*0fb0*/  PRMT R2, RZ, 0x7610, R2 ;  /* 0x00007610ff027816 */ /* 0x000fd20000000002 */
[----:B------:R-:W-:-:S04]  /*0fc0*/  UIADD3 UR5, UPT, UPT, -UR5, URZ, URZ ;  /* 0x000000ff05057290 */ /* 0x000fc8000fffe1ff */
[----:B------:R-:W-:Y:S02]  /*0fd0*/  UIMAD UR5, UR6, UR5, UR20 ;  /* 0x00000005060572a4 */ /* 0x000fe4000f8e0214 */
[----:B------:R-:W-:-:S04]  /*0fe0*/  UIADD3 UR4, UPT, UPT, -UR4, URZ, URZ ;  /* 0x000000ff04047290 */ /* 0x000fc8000fffe1ff */
[----:B------:R-:W-:Y:S01]  /*0ff0*/  IMAD.U32 R76, RZ, RZ, UR5 ;  /* 0x00000005ff4c7e24 */ /* 0x000fe2000f8e00ff */
[----:B------:R-:W-:Y:S01]  /*1000*/  UIMAD UR63, UR63, UR4, UR26 ;  /* 0x000000043f3f72a4 */ /* 0x000fe2000f8e021a */
[----:B-1----:R-:W-:Y:S11]  /*1010*/  BRA.U UP4, `(.L_x_17) ;  /* 0x0000000104287547 */ /* 0x002ff6000b800000 */
[----:B------:R-:W-:Y:S01]  /*1020*/  R2UR UR6, R76 ;  /* 0x000000004c0672ca */ /* 0x000fe200000e0000 */
[----:B------:R-:W-:-:S12]  /*1030*/  UISETP.NE.AND UP0, UPT, UR63, URZ, UPT ;  /* 0x000000ff3f00728c */ /* 0x000fd8000bf05270 */
[----:B------:R-:W-:-:S04]  /*1040*/  UISETP.EQ.OR UP0, UPT, UR6, URZ, !UP0 ;  /* 0x000000ff0600728c */ /* 0x000fc8000c702670 */
[----:B------:R-:W-:Y:S02]  /*1050*/  USEL UR5, URZ, 0x1, !UP0 ;  /* 0x00000001ff057887 */ /* 0x000fe4000c000000 */
[----:B------:R-:W-:-:S04]  /*1060*/  UISETP.NE.AND UP0, UPT, UR63, URZ, UPT ;  /* 0x000000ff3f00728c */ /* 0x000fc8000bf05270 */
[----:B------:R-:W-:Y:S02]  /*1070*/  USEL UR4, URZ, 0x2, UP0 ;  /* 0x00000002ff047887 */ /* 0x000fe40008000000 */
[----:B------:R-:W-:-:S04]  /*1080*/  UISETP.NE.AND UP0, UPT, UR6, 0x1, UPT ;  /* 0x000000010600788c */ /* 0x000fc8000bf05270 */
[----:B------:R-:W-:-:S04]  /*1090*/  USEL UR4, UR4, 0x2, UP0 ;  /* 0x0000000204047887 */ /* 0x000fc80008000000 */
[----:B------:R-:W-:-:S06]  /*10a0*/  UIADD3 UR4, UPT, UPT, UR5, UR4, URZ ;  /* 0x0000000405047290 */ /* 0x000fcc000fffe0ff */
[----:B------:R-:W-:-:S07]  /*10b0*/  MOV R2, UR4 ;  /* 0x0000000400027c02 */ /* 0x000fce0008000f00 */
.L_x_17:
[----:B------:R-:W1:Y:S01]  /*10c0*/  S2UR UR36, SR_CTAID.Z ;  /* 0x00000000002479c3 */ /* 0x000e620000002700 */
[----:B------:R-:W-:-:S09]  /*10d0*/  UISETP.GE.AND UP0, UPT, UR19, 0x1, UPT ;  /* 0x000000011300788c */ /* 0x000fd2000bf06270 */
[----:B------:R-:W-:Y:S05]  /*10e0*/  BRA.U !UP0, `(.L_x_18) ;  /* 0x0000000108d07547 */ /* 0x000fea000b800000 */
[----:B------:R-:W2:Y:S01]  /*10f0*/  LDCU UR21, c[0x0][0xb0c] ;  /* 0x00016180ff1577ac */ /* 0x000ea20008000800 */
[----:B------:R-:W3:Y:S01]  /*1100*/  LDCU.128 UR12, c[0x0][0xb10] ;  /* 0x00016200ff0c77ac */ /* 0x000ee20008000c00 */
[----:B------:R-:W4:Y:S01]  /*1110*/  LDCU UR6, c[0x0][0x370] ;  /* 0x00006e00ff0677ac */ /* 0x000f220008000800 */
[----:B------:R-:W1:Y:S01]  /*1120*/  LDCU UR7, c[0x0][0x374] ;  /* 0x00006e80ff0777ac */ /* 0x000e620008000800 */
[----:B------:R-:W1:Y:S01]  /*1130*/  LDCU UR22, c[0x0][0xb20] ;  /* 0x00016400ff1677ac */ /* 0x000e620008000800 */
[----:B--2---:R-:W-:Y:S02]  /*1140*/  UISETP.NE.AND UP0, UPT, UR21, 0x1, UPT ;  /* 0x000000011500788c */ /* 0x004fe4000bf05270 */
[----:B---3--:R-:W-:Y:S01]  /*1150*/  UIMAD.WIDE.U32 UR4, UR20, UR12, URZ ;  /* 0x0000000c140472a5 */ /* 0x008fe2000f8e00ff */
[----:B------:R-:W2:Y:S01]  /*1160*/  LDCU.64 UR8, c[0x0][0xb28] ;  /* 0x00016500ff0877ac */ /* 0x000ea20008000a00 */
[----:B----4-:R-:W-:Y:S02]  /*1170*/  UIMAD.WIDE.U32 UR10, UR6, UR12, URZ ;  /* 0x0000000c060a72a5 */ /* 0x010fe4000f8e00ff */
[----:B------:R-:W-:-:S02]  /*1180*/  USHF.R.U32.HI UR5, URZ, UR13, UR5 ;  /* 0x0000000dff057299 */ /* 0x000fc40008011605 */
[----:B------:R-:W-:Y:S02]  /*1190*/  UISETP.NE.AND UP2, UPT, UR19, 0x1, UPT ;  /* 0x000000011300788c */ /* 0x000fe4000bf45270 */
[----:B------:R-:W-:Y:S01]  /*11a0*/  USEL UR5, UR20, UR5, !UP0 ;  /* 0x0000000514057287 */ /* 0x000fe2000c000000 */
[----:B------:R-:W-:Y:S01]  /*11b0*/  UMOV UR10, UR11 ;  /* 0x0000000b000a7c82 */ /* 0x000fe20008000000 */
[----:B------:R-:W-:Y:S02]  /*11c0*/  UIMAD.WIDE.U32 UR16, UR26, UR15, URZ ;  /* 0x0000000f1a1072a5 */ /* 0x000fe4000f8e00ff */
[----:B------:R-:W-:Y:S02]  /*11d0*/  @UP0 USHF.R.U32.HI UR6, URZ, UR13, UR10 ;  /* 0x0000000dff060299 */ /* 0x000fe4000801160a */
[----:B------:R-:W-:Y:S02]  /*11e0*/  UISETP.NE.AND UP0, UPT, UR14, 0x1, UPT ;  /* 0x000000010e00788c */ /* 0x000fe4000bf05270 */
[----:B-1----:R-:W-:-:S02]  /*11f0*/  UIMAD.WIDE.U32 UR10, UR7, UR15, URZ ;  /* 0x0000000f070a72a5 */ /* 0x002fc4000f8e00ff */
[----:B--2---:R-:W-:Y:S01]  /*1200*/  UIMAD.WIDE.U32 UR12, UR6, UR8, URZ ;  /* 0x00000008060c72a5 */ /* 0x004fe2000f8e00ff */
[----:B------:R-:W-:Y:S02]  /*1210*/  UMOV UR4, UR17 ;  /* 0x0000001100047c82 */ /* 0x000fe40008000000 */
[----:B------:R-:W-:Y:S02]  /*1220*/  USHF.R.U32.HI UR4, URZ, UR22, UR4 ;  /* 0x00000016ff047299 */ /* 0x000fe40008011604 */
[----:B------:R-:W-:Y:S02]  /*1230*/  UMOV UR10, UR11 ;  /* 0x0000000b000a7c82 */ /* 0x000fe40008000000 */
[----:B------:R-:W-:Y:S01]  /*1240*/  UMOV UR12, UR13 ;  /* 0x0000000d000c7c82 */ /* 0x000fe20008000000 */
[----:B------:R-:W-:Y:S02]  /*1250*/  @UP0 USHF.R.U32.HI UR7, URZ, UR22, UR10 ;  /* 0x00000016ff070299 */ /* 0x000fe4000801160a */
[----:B------:R-:W-:-:S02]  /*1260*/  USEL UR4, UR26, UR4, !UP0 ;  /* 0x000000041a047287 */ /* 0x000fc4000c000000 */
[----:B------:R-:W-:Y:S02]  /*1270*/  UIMAD.WIDE.U32 UR10, UR7, UR8, URZ ;  /* 0x00000008070a72a5 */ /* 0x000fe4000f8e00ff */
[----:B------:R-:W-:Y:S02]  /*1280*/  @UP2 USHF.R.U32.HI UR6, URZ, UR9, UR12 ;  /* 0x00000009ff062299 */ /* 0x000fe4000801160c */
[----:B------:R-:W-:-:S03]  /*1290*/  UIMAD.WIDE.U32 UR12, UR4, UR8, URZ ;  /* 0x00000008040c72a5 */ /* 0x000fc6000f8e00ff */
[----:B------:R-:W-:Y:S02]  /*12a0*/  UMOV UR10, UR11 ;  /* 0x0000000b000a7c82 */ /* 0x000fe40008000000 */
[----:B------:R-:W-:Y:S02]  /*12b0*/  @UP2 USHF.R.U32.HI UR7, URZ, UR9, UR10 ;  /* 0x00000009ff072299 */ /* 0x000fe4000801160a */
[----:B------:R-:W-:Y:S02]  /*12c0*/  UIMAD UR10, UR6, UR19, URZ ;  /* 0x00000013060a72a4 */ /* 0x000fe4000f8e02ff */
[----:B------:R-:W-:-:S04]  /*12d0*/  UIMAD UR7, UR7, UR19, URZ ;  /* 0x00000013070772a4 */ /* 0x000fc8000f8e02ff */
[----:B------:R-:W-:-:S03]  /*12e0*/  UISETP.GE.AND UP0, UPT, UR4, UR7, UPT ;  /* 0x000000070400728c */ /* 0x000fc6000bf06270 */
[----:B------:R-:W-:Y:S01]  /*12f0*/  UMOV UR7, UR13 ;  /* 0x0000000d00077c82 */ /* 0x000fe20008000000 */
[----:B------:R-:W-:Y:S02]  /*1300*/  UISETP.GE.OR UP0, UPT, UR5, UR10, UP0 ;  /* 0x0000000a0500728c */ /* 0x000fe40008706670 */
[----:B------:R-:W-:Y:S02]  /*1310*/  UIMAD.WIDE.U32 UR10, UR5, UR8, URZ ;  /* 0x00000008050a72a5 */ /* 0x000fe4000f8e00ff */
[----:B------:R-:W-:Y:S02]  /*1320*/  USHF.R.U32.HI UR7, URZ, UR9, UR7 ;  /* 0x00000009ff077299 */ /* 0x000fe40008011607 */
[----:B------:R-:W-:Y:S02]  /*1330*/  UIADD3 UR10, UPT, UPT, -UR4, URZ, URZ ;  /* 0x000000ff040a7290 */ /* 0x000fe4000fffe1ff */
[----:B------:R-:W-:Y:S02]  /*1340*/  USEL UR7, UR4, UR7, !UP2 ;  /* 0x0000000704077287 */ /* 0x000fe4000d000000 */
[----:B------:R-:W-:Y:S01]  /*1350*/  UIMAD UR10, UR14, UR10, UR26 ;  /* 0x0000000a0e0a72a4 */ /* 0x000fe2000f8e021a */
[----:B------:R-:W-:Y:S01]  /*1360*/  @!UP0 UMOV UR8, UR11 ;  /* 0x0000000b00088c82 */ /* 0x000fe20008000000 */
[----:B------:R-:W-:-:S02]  /*1370*/  UIADD3 UR11, UPT, UPT, -UR5, URZ, URZ ;  /* 0x000000ff050b7290 */ /* 0x000fc4000fffe1ff */
[----:B------:R-:W-:Y:S02]  /*1380*/  @!UP0 USHF.R.U32.HI UR8, URZ, UR9, UR8 ;  /* 0x00000009ff088299 */ /* 0x000fe40008011608 */
[----:B------:R-:W-:Y:S02]  /*1390*/  UIADD3 UR9, UPT, UPT, -UR7, URZ, URZ ;  /* 0x000000ff07097290 */ /* 0x000fe4000fffe1ff */
[----:B------:R-:W-:Y:S02]  /*13a0*/  @!UP0 USEL UR8, UR5, UR8, !UP2 ;  /* 0x0000000805088287 */ /* 0x000fe4000d000000 */
[----:B------:R-:W-:Y:S02]  /*13b0*/  UIMAD UR9, UR19, UR9, UR4 ;  /* 0x00000009130972a4 */ /* 0x000fe4000f8e0204 */
[----:B------:R-:W-:Y:S02]  /*13c0*/  @!UP0 UIADD3 UR7, UPT, UPT, UR7, -UR8, URZ ;  /* 0x8000000807078290 */ /* 0x000fe4000fffe0ff */
[----:B------:R-:W-:-:S02]  /*13d0*/  @!UP0 UIMAD UR6, UR9, UR6, UR8 ;  /* 0x00000006090682a4 */ /* 0x000fc4000f8e0208 */
[----:B------:R-:W-:Y:S02]  /*13e0*/  @!UP0 UIMAD UR4, UR7, UR19, UR5 ;  /* 0x00000013070482a4 */ /* 0x000fe4000f8e0205 */
[----:B------:R-:W-:Y:S02]  /*13f0*/  UIMAD UR20, UR21, UR11, UR20 ;  /* 0x0000000b151472a4 */ /* 0x000fe4000f8e0214 */
[----:B------:R-:W-:Y:S01]  /*1400*/  UIMAD UR26, UR4, UR14, UR10 ;  /* 0x0000000e041a72a4 */ /* 0x000fe2000f8e020a */
[----:B------:R-:W-:Y:S02]  /*1410*/  @!UP0 UMOV UR5, UR6 ;  /* 0x0000000600058c82 */ /* 0x000fe40008000000 */
[----:B------:R-:W-:-:S12]  /*1420*/  UIMAD UR20, UR5, UR21, UR20 ;  /* 0x00000015051472a4 */ /* 0x000fd8000f8e0214 */
.L_x_18:
[----:B------:R-:W-:-:S09]  /*1430*/  UISETP.NE.AND UP0, UPT, UR23, 0x1, UPT ;  /* 0x000000011700788c */ /* 0x000fd2000bf05270 */
[----:B------:R-:W-:Y:S05]  /*1440*/  BRA.U UP0, `(.L_x_19) ;  /* 0x0000000100407547 */ /* 0x000fea000b800000 */
[----:B------:R-:W2:Y:S01]  /*1450*/  LDCU.128 UR8, c[0x0][0xb10] ;  /* 0x00016200ff0877ac */ /* 0x000ea20008000c00 */
[----:B------:R-:W3:Y:S01]  /*1460*/  LDCU UR12, c[0x0][0xb0c] ;  /* 0x00016180ff0c77ac */ /* 0x000ee20008000800 */
[----:B------:R-:W4:Y:S01]  /*1470*/  LDCU UR13, c[0x0][0xb20] ;  /* 0x00016400ff0d77ac */ /* 0x000f220008000800 */
[----:B--2---:R-:W-:Y:S02]  /*1480*/  UIMAD.WIDE.U32 UR4, UR20, UR8, URZ ;  /* 0x00000008140472a5 */ /* 0x004fe4000f8e00ff */
[----:B------:R-:W-:Y:S02]  /*1490*/  UIMAD.WIDE.U32 UR6, UR26, UR11, URZ ;  /* 0x0000000b1a0672a5 */ /* 0x000fe4000f8e00ff */
[----:B---3--:R-:W-:Y:S02]  /*14a0*/  UISETP.NE.AND UP0, UPT, UR12, 0x1, UPT ;  /* 0x000000010c00788c */ /* 0x008fe4000bf05270 */
[----:B------:R-:W-:-:S03]  /*14b0*/  USHF.R.U32.HI UR5, URZ, UR9, UR5 ;  /* 0x00000009ff057299 */ /* 0x000fc60008011605 */
[----:B------:R-:W-:Y:S01]  /*14c0*/  UMOV UR4, UR7 ;  /* 0x0000000700047c82 */ /* 0x000fe20008000000 */
[----:B------:R-:W-:Y:S02]  /*14d0*/  USEL UR5, UR20, UR5, !UP0 ;  /* 0x0000000514057287 */ /* 0x000fe4000c000000 */
[----:B------:R-:W-:Y:S02]  /*14e0*/  UISETP.NE.AND UP0, UPT, UR10, 0x1, UPT ;  /* 0x000000010a00788c */ /* 0x000fe4000bf05270 */
[----:B----4-:R-:W-:-:S04]  /*14f0*/  USHF.R.U32.HI UR4, URZ, UR13, UR4 ;  /* 0x0000000dff047299 */ /* 0x010fc80008011604 */
[----:B------:R-:W-:-:S04]  /*1500*/  USEL UR4, UR26, UR4, !UP0 ;  /* 0x000000041a047287 */ /* 0x000fc8000c000000 */
[----:B------:R-:W-:Y:S02]  /*1510*/  UIADD3 UR6, UPT, UPT, UR5, -UR4, URZ ;  /* 0x8000000405067290 */ /* 0x000fe4000fffe0ff */
[----:B------:R-:W-:Y:S02]  /*1520*/  UIADD3 UR4, UPT, UPT, -UR5, UR4, URZ ;  /* 0x0000000405047290 */ /* 0x000fe4000fffe1ff */
[----:B------:R-:W-:Y:S02]  /*1530*/  UIMAD UR26, UR6, UR10, UR26 ;  /* 0x0000000a061a72a4 */ /* 0x000fe4000f8e021a */
[----:B------:R-:W-:-:S12]  /*1540*/  UIMAD UR20, UR4, UR12, UR20 ;  /* 0x0000000c041472a4 */ /* 0x000fd8000f8e0214 */
.L_x_19:
[----:B------:R-:W-:Y:S01]  /*1550*/  UISETP.NE.AND UP0, UPT, UR18, 0x2, UPT ;  /* 0x000000021200788c */ /* 0x000fe2000bf05270 */
[----:B------:R-:W-:Y:S09]  /*1560*/  BRA.U !UP5, `(.L_x_20) ;  /* 0x000000010d0c7547 */ /* 0x000ff2000b800000 */
[----:B------:R-:W-:Y:S01]  /*1570*/  UCGABAR_WAIT ;  /* 0x0000000000007dc7 */ /* 0x000fe20008000000 */
[----:B------:R-:W-:Y:S01]  /*1580*/  CCTL.IVALL ;  /* 0x00000000ff00798f */ /* 0x000fe20002000000 */
[----:B------:R-:W-:Y:S05]  /*1590*/  BRA `(.L_x_21) ;  /* 0x0000000000047947 */ /* 0x000fea0003800000 */
.L_x_20:
[----:B------:R-:W-:Y:S06]  /*15a0*/  BAR.SYNC.DEFER_BLOCKING 0x0 ;  /* 0x0000000000007b1d */ /* 0x000fec0000010000 */
.L_x_21:
[----:B------:R-:W-:Y:S05]  /*15b0*/  BRA.U UP0, `(.L_x_22) ;  /* 0x0000001100c47547 */ /* 0x000fea000b800000 */
[----:B------:R-:W2:Y:S01]  /*15c0*/  LDCU UR6, c[0x0][0x38c] ;  /* 0x00007180ff0677ac */ /* 0x000ea20008000800 */
[----:B------:R-:W-:Y:S01]  /*15d0*/  PLOP3.LUT P1, PT, PT, PT, UP3, 0x80, 0x8 ;  /* 0x000000000008781c */ /* 0x000fe20003f2f038 */
[----:B------:R-:W-:Y:S01]  /*15e0*/  IMAD.MOV.U32 R12, RZ, RZ, 0x1 ;  /* 0x00000001ff0c7424 */ /* 0x000fe200078e00ff */
[----:B------:R-:W-:Y:S01]  /*15f0*/  ISETP.EQ.OR P2, PT, R0, RZ, P3 ;  /* 0x000000ff0000720c */ /* 0x000fe20001f42670 */
[----:B------:R-:W-:Y:S01]  /*1600*/  UISETP.NE.AND UP1, UPT, UR18, URZ, UPT ;  /* 0x000000ff1200728c */ /* 0x000fe2000bf25270 */
[----:B------:R-:W-:Y:S01]  /*1610*/  PLOP3.LUT P1, PT, P1, PT, PT, 0x8, 0x80 ;  /* 0x000000000080781c */ /* 0x000fe20000f2e170 */
[----:B------:R-:W-:Y:S01]  /*1620*/  USEL UR25, URZ, 0x1, UP6 ;  /* 0x00000001ff197887 */ /* 0x000fe2000b000000 */
[----:B------:R-:W-:Y:S01]  /*1630*/  CS2R R10, SRZ ;  /* 0x00000000000a7805 */ /* 0x000fe2000001ff00 */
[----:B------:R-:W-:Y:S01]  /*1640*/  IMAD.MOV.U32 R9, RZ, RZ, RZ ;  /* 0x000000ffff097224 */ /* 0x000fe200078e00ff */
[----:B------:R-:W3:Y:S01]  /*1650*/  LDCU UR39, c[0x0][0x370] ;  /* 0x00006e00ff2777ac */ /* 0x000ee20008000800 */
[----:B------:R-:W-:Y:S01]  /*1660*/  IMAD.MOV.U32 R8, RZ, RZ, 0x1 ;  /* 0x00000001ff087424 */ /* 0x000fe200078e00ff */
[----:B------:R-:W4:Y:S01]  /*1670*/  LDCU.64 UR28, c[0x0][0x348] ;  /* 0x00006900ff1c77ac */ /* 0x000f220008000a00 */
[----:B------:R-:W-:-:S02]  /*1680*/  USHF.R.U32.HI UR44, URZ, 0x7, UR24 ;  /* 0x00000007ff2c7899 */ /* 0x000fc40008011618 */
[----:B--2---:R-:W-:Y:S02]  /*1690*/  UIADD3 UR5, UPT, UPT, UR6, 0x7f, URZ ;  /* 0x0000007f06057890 */ /* 0x004fe4000fffe0ff */
[----:B------:R-:W-:Y:S02]  /*16a0*/  UIADD3 UR46, UPT, UPT, UR6, 0xfe, URZ ;  /* 0x000000fe062e7890 */ /* 0x000fe4000fffe0ff */
[----:B------:R-:W-:Y:S01]  /*16b0*/  USHF.R.S32.HI UR4, URZ, 0x1f, UR5 ;  /* 0x0000001fff047899 */ /* 0x000fe20008011405 */
[----:B------:R-:W2:Y:S03]  /*16c0*/  LDCU UR38, c[0x0][0x374] ;  /* 0x00006e80ff2677ac */ /* 0x000ea60008000800 */
[----:B------:R-:W-:Y:S02]  /*16d0*/  ULEA.HI UR4, UR4, UR5, URZ, 0x7 ;  /* 0x0000000504047291 */ /* 0x000fe4000f8f38ff */
[----:B------:R-:W-:-:S02]  /*16e0*/  USEL UR25, UR25, 0x2, UP1 ;  /* 0x0000000219197887 */ /* 0x000fc40008800000 */
[----:B------:R-:W-:Y:S02]  /*16f0*/  USHF.R.S32.HI UR41, URZ, 0x7, UR4 ;  /* 0x00000007ff297899 */ /* 0x000fe40008011404 */
[----:B------:R-:W-:Y:S02]  /*1700*/  UIADD3 UR4, UPT, UPT, UR6, -0x1, URZ ;  /* 0xffffffff06047890 */ /* 0x000fe4000fffe0ff */
[----:B------:R-:W-:Y:S02]  /*1710*/  UISETP.LT.U32.AND UP0, UPT, UR41, 0x4, UPT ;  /* 0x000000042900788c */ /* 0x000fe4000bf01070 */
[----:B------:R-:W-:Y:S02]  /*1720*/  UISETP.GE.U32.AND UP2, UPT, UR4, -0xff, UPT ;  /* 0xffffff010400788c */ /* 0x000fe4000bf46070 */
[----:B------:R-:W-:Y:S01]  /*1730*/  USEL UR40, UR41, 0x4, UP0 ;  /* 0x0000000429287887 */ /* 0x000fe20008000000 */
[----:B------:R-:W-:-:S03]  /*1740*/  UMOV UR5, URZ ;  /* 0x000000ff00057c82 */ /* 0x000fc60008000000 */
[----:B------:R-:W-:Y:S02]  /*1750*/  UIADD3 UR21, UPT, UPT, UR40, -0x1, URZ ;  /* 0xffffffff28157890 */ /* 0x000fe4000fffe0ff */
[----:B------:R-:W-:-:S03]  /*1760*/  UIADD3 UR43, UPT, UPT, UR41, -UR40, URZ ;  /* 0x80000028292b7290 */ /* 0x000fc6000fffe0ff */
[----:B------:R-:W-:-:S04]  /*1770*/  @UP2 UIADD3 UR21, UPT, UPT, UR40, URZ, URZ ;  /* 0x000000ff28152290 */ /* 0x000fc8000fffe0ff */
[----:B--234-:R-:W-:-:S12]  /*1780*/  UIADD3 UR21, UPT, UPT, UR21, 0x1, URZ ;  /* 0x0000000115157890 */ /* 0x01cfd8000fffe0ff */
.L_x_42:
[----:B------:R-:W-:Y:S01]  /*1790*/  UISETP.NE.AND UP0, UPT, UR45, URZ, UPT ;  /* 0x000000ff2d00728c */ /* 0x000fe2000bf05270 */
[----:B------:R-:W2:Y:S08]  /*17a0*/  S2UR UR45, SR_CgaCtaId ;  /* 0x00000000002d79c3 */ /* 0x000eb00000008800 */
[----:B------:R-:W-:Y:S05]  /*17b0*/  BRA.U UP0, `(.L_x_23) ;  /* 0x0000000100347547 */ /* 0x000fea000b800000 */
[----:B------:R-:W3:Y:S01]  /*17c0*/  S2R R0, SR_CgaCtaId ;  /* 0x0000000000007919 */ /* 0x000ee20000008800 */
[----:B------:R-:W-:-:S04]  /*17d0*/  MOV R2, 0x400 ;  /* 0x0000040000027802 */ /* 0x000fc80000000f00 */
[----:B---3--:R-:W-:Y:S02]  /*17e0*/  LEA R0, R0, R2, 0x18 ;  /* 0x0000000200007211 */ /* 0x008fe400078ec0ff */
[----:B------:R-:W-:-:S03]  /*17f0*/  SHF.L.U32 R2, R8, 0x1f, RZ ;  /* 0x0000001f08027819 */ /* 0x000fc600000006ff */
[----:B------:R-:W-:-:S04]  /*1800*/  IMAD R0, R9, 0x8, R0 ;  /* 0x0000000809007824 */ /* 0x000fc800078e0200 */
[----:B------:R-:W3:Y:S02]  /*1810*/  SYNCS.PHASECHK.TRANS64.TRYWAIT P0, [R0+URZ+0xe0], R2 ;  /* 0x0000e002000075a7 */ /* 0x000ee400080011ff */
[----:B---3--:R-:W-:Y:S05]  /*1820*/  @!P0 BRA `(.L_x_24) ;  /* 0x0000006000388947 */ /* 0x008fea0003800000 */
.L_x_112:
[----:B------:R-:W-:Y:S01]  /*1830*/  VIADD R9, R9, 0x1 ;  /* 0x0000000109097836 */ /* 0x000fe20000000000 */
[----:B------:R3:W-:Y:S04]  /*1840*/  SYNCS.ARRIVE.TRANS64.A1T0 RZ, [R0+URZ+0xd0], RZ ;  /* 0x0000d0ff00ff79a7 */ /* 0x0007e800081000ff */
[----:B------:R-:W-:-:S04]  /*1850*/  ISETP.NE.AND P0, PT, R9, 0x2, PT ;  /* 0x000000020900780c */ /* 0x000fc80003f05270 */
[----:B------:R-:W-:Y:S02]  /*1860*/  SEL R9, R9, RZ, P0 ;  /* 0x000000ff09097207 */ /* 0x000fe40000000000 */
[----:B---3--:R-:W-:-:S04]  /*1870*/  SEL R0, RZ, 0x1, P0 ;  /* 0x00000001ff007807 */ /* 0x008fc80000000000 */
[----:B------:R-:W-:-:S07]  /*1880*/  LOP3.LUT R8, R8, R0, RZ, 0x3c, !PT ;  /* 0x0000000008087212 */ /* 0x000fce00078e3cff */
.L_x_23:
[----:B------:R-:W-:Y:S01]  /*1890*/  UMOV UR6, 0x400 ;  /* 0x0000040000067882 */ /* 0x000fe20000000000 */
[----:B------:R-:W-:Y:S01]  /*18a0*/  SHF.L.U32 R0, R12, 0x1f, RZ ;  /* 0x0000001f0c007819 */ /* 0x000fe200000006ff */
[----:B--2---:R-:W-:Y:S02]  /*18b0*/  ULEA UR6, UR45, UR6, 0x18 ;  /* 0x000000062d067291 */ /* 0x004fe4000f8ec0ff */
[----:B------:R-:W-:Y:S02]  /*18c0*/  UISETP.GE.U32.AND UP0, UPT, UR46, 0xff, UPT ;  /* 0x000000ff2e00788c */ /* 0x000fe4000bf06070 */
[----:B------:R-:W-:Y:S02]  /*18d0*/  ULEA UR4, UR5, UR6, 0x3 ;  /* 0x0000000605047291 */ /* 0x000fe4000f8e18ff */
[----:B------:R-:W-:Y:S02]  /*18e0*/  USHF.L.U32 UR35, UR20, 0x6, URZ ;  /* 0x0000000614237899 */ /* 0x000fe400080006ff */
[----:B------:R-:W-:Y:S01]  /*18f0*/  ULEA UR11, UR26, UR44, 0x7 ;  /* 0x0000002c1a0b7291 */ /* 0x000fe2000f8e38ff */
[----:B------:R-:W-:-:S04]  /*1900*/  UMOV UR13, URZ ;  /* 0x000000ff000d7c82 */ /* 0x000fc80008000000 */
[----:B------:R2:W3:Y:S01]  /*1910*/  SYNCS.PHASECHK.TRANS64.TRYWAIT P0, [UR4+0x20], R0 ;  /* 0x00002000ff0075a7 */ /* 0x0004e20008001104 */
[----:B------:R-:W-:Y:S06]  /*1920*/  BRA.U !UP0, `(.L_x_25) ;  /* 0x0000000108bc7547 */ /* 0x000fec000b800000 */
[----:B------:R-:W-:Y:S01]  /*1930*/  UMOV UR7, URZ ;  /* 0x000000ff00077c82 */ /* 0x000fe20008000000 */
[----:B------:R-:W-:-:S05]  /*1940*/  UMOV UR4, UR5 ;  /* 0x0000000500047c82 */ /* 0x000fca0008000000 */
.L_x_31:
[----:B------:R-:W-:Y:S01]  /*1950*/  ULEA UR33, UR4, UR6, 0x3 ;  /* 0x0000000604217291 */ /* 0x000fe2000f8e18ff */
[----:B---3--:R-:W-:Y:S01]  /*1960*/  @!P3 MOV R2, 0x6000 ;  /* 0x000060000002b802 */ /* 0x008fe20000000f00 */
[----:B-1-34-:R-:W-:Y:S10]  /*1970*/  @P0 BRA `(.L_x_26) ;  /* 0x00000000000c0947 */ /* 0x01aff40003800000 */
[----:B------:R-:W-:-:S04]  /*1980*/  SHF.L.U32 R3, R12, 0x1f, RZ ;  /* 0x0000001f0c037819 */ /* 0x000fc800000006ff */
[----:B------:R-:W3:Y:S02]  /*1990*/  SYNCS.PHASECHK.TRANS64.TRYWAIT P0, [UR33+0x20], R3 ;  /* 0x00002003ff0075a7 */ /* 0x000ee40008001121 */
[----:B---3--:R-:W-:Y:S05]  /*19a0*/  @!P0 BRA `(.L_x_27) ;  /* 0x0000005c00ec8947 */ /* 0x008fea0003800000 */
.L_x_26:
[----:B------:R3:W-:Y:S01]  /*19b0*/  @!P3 SYNCS.ARRIVE.TRANS64 RZ, [UR33], R2 ;  /* 0x00000002ffffb9a7 */ /* 0x0007e20008000021 */
[----:B------:R-:W-:-:S04]  /*19c0*/  ULOP3.LUT UR5, UR25, 0x2, URZ, 0xfc, !UPT ;  /* 0x0000000219057892 */ /* 0x000fc8000f8efcff */
[----:B------:R-:W-:-:S09]  /*19d0*/  UISETP.NE.AND UP0, UPT, UR5, 0x2, UPT ;  /* 0x000000020500788c */ /* 0x000fd2000bf05270 */
[----:B------:R-:W-:Y:S05]  /*19e0*/  BRA.U UP0, `(.L_x_28) ;  /* 0x0000000100047547 */ /* 0x000fea000b800000 */
[----:B-1----:R-:W-:Y:S05]  /*19f0*/  BPT.TRAP 0x1 ;  /* 0x000000040000795c */ /* 0x002fea0000300000 */
.L_x_28:
[----:B------:R-:W-:Y:S04]  /*1a00*/  BSSY.RECONVERGENT B0, `(.L_x_29) ;  /* 0x0000003000007945 */ /* 0x000fe80003800200 */
[----:B------:R-:W-:Y:S05]  /*1a10*/  @P2 BRA `(.L_x_30) ;  /* 0x0000000000042947 */ /* 0x000fea0003800000 */
[----:B-1----:R-:W-:Y:S05]  /*1a20*/  BPT.TRAP 0x1 ;  /* 0x000000040000795c */ /* 0x002fea0000300000 */
.L_x_30:
[----:B-1----:R-:W-:Y:S05]  /*1a30*/  BSYNC.RECONVERGENT B0 ;  /* 0x0000000000007941 */ /* 0x002fea0003800200 */
.L_x_29:
[----:B------:R-:W-:Y:S02]  /*1a40*/  UIADD3 UR5, UPT, UPT, UR4, 0x1, URZ ;  /* 0x0000000104057890 */ /* 0x000fe4000fffe0ff */
[----:B------:R-:W-:Y:S02]  /*1a50*/  USHF.L.U32 UR34, UR7, 0x7, URZ ;  /* 0x0000000707227899 */ /* 0x000fe400080006ff */
[----:B------:R-:W-:Y:S02]  /*1a60*/  UISETP.NE.AND UP0, UPT, UR5, 0x4, UPT ;  /* 0x000000040500788c */ /* 0x000fe4000bf05270 */
[----:B------:R-:W-:Y:S02]  /*1a70*/  UIADD3 UR7, UPT, UPT, UR7, 0x1, URZ ;  /* 0x0000000107077890 */ /* 0x000fe4000fffe0ff */
[----:B------:R-:W-:Y:S02]  /*1a80*/  USEL UR9, URZ, 0x1, UP0 ;  /* 0x00000001ff097887 */ /* 0x000fe40008000000 */
[----:B------:R-:W-:-:S02]  /*1a90*/  USEL UR5, UR5, URZ, UP0 ;  /* 0x000000ff05057287 */ /* 0x000fc40008000000 */
[----:B------:R-:W-:Y:S02]  /*1aa0*/  UIADD3 UR14, UP0, UPT, UR28, 0x180, URZ ;  /* 0x000001801c0e7890 */ /* 0x000fe4000ff1e0ff */
[----:B------:R-:W-:Y:S01]  /*1ab0*/  ULEA UR8, UR5, UR6, 0x3 ;  /* 0x0000000605087291 */ /* 0x000fe2000f8e18ff */
[----:B------:R-:W-:Y:S01]  /*1ac0*/  LOP3.LUT R12, R12, UR9, RZ, 0x3c, !PT ;  /* 0x000000090c0c7c12 */ /* 0x000fe2000f8e3cff */
[----:B------:R-:W-:Y:S02]  /*1ad0*/  ULEA UR32, UR4, UR6, 0xd ;  /* 0x0000000604207291 */ /* 0x000fe4000f8e68ff */
[----:B------:R-:W-:Y:S01]  /*1ae0*/  UIADD3 UR16, UP1, UPT, UR28, 0x80, URZ ;  /* 0x000000801c107890 */ /* 0x000fe2000ff3e0ff */
[----:B--2---:R-:W-:Y:S01]  /*1af0*/  SHF.L.U32 R0, R12, 0x1f, RZ ;  /* 0x0000001f0c007819 */ /* 0x004fe200000006ff */
[----:B------:R-:W-:Y:S02]  /*1b00*/  UIADD3.X UR15, UPT, UPT, URZ, UR29, URZ, UP0, !UPT ;  /* 0x0000001dff0f7290 */ /* 0x000fe400087fe4ff */
[----:B------:R-:W-:Y:S01]  /*1b10*/  UISETP.NE.AND UP0, UPT, UR7, UR21, UPT ;  /* 0x000000150700728c */ /* 0x000fe2000bf05270 */
[----:B------:R4:W1:Y:S01]  /*1b20*/  SYNCS.PHASECHK.TRANS64.TRYWAIT P0, [UR8+0x20], R0 ;  /* 0x00002000ff0075a7 */ /* 0x0008620008001108 */
[----:B------:R-:W-:-:S02]  /*1b30*/  ULEA UR8, UR4, UR24, 0xe ;  /* 0x0000001804087291 */ /* 0x000fc4000f8e70ff */
[----:B------:R-:W-:Y:S02]  /*1b40*/  UIADD3.X UR17, UPT, UPT, URZ, UR29, URZ, UP1, !UPT ;  /* 0x0000001dff117290 */ /* 0x000fe40008ffe4ff */
[----:B------:R-:W-:Y:S02]  /*1b50*/  UIADD3 UR32, UPT, UPT, UR32, 0x4400, URZ ;  /* 0x0000440020207890 */ /* 0x000fe4000fffe0ff */
[----:B------:R-:W-:Y:S01]  /*1b60*/  UIADD3 UR8, UPT, UPT, UR6, 0xc400, UR8 ;  /* 0x0000c40006087890 */ /* 0x000fe2000fffe008 */
[----:B------:R-:W-:Y:S01]  /*1b70*/  UMOV UR18, 0x0 ;  /* 0x0000000000127882 */ /* 0x000fe20000000000 */
[----:B------:R-:W-:Y:S01]  /*1b80*/  UMOV UR19, 0x10000000 ;  /* 0x1000000000137882 */ /* 0x000fe20000000000 */
[----:B------:R-:W-:Y:S01]  /*1b90*/  UMOV UR4, 0x30000 ;  /* 0x0003000000047882 */ /* 0x000fe20000000000 */
[----:B------:R-:W-:Y:S01]  /*1ba0*/  UMOV UR12, UR36 ;  /* 0x00000024000c7c82 */ /* 0x000fe20008000000 */
[----:B------:R-:W-:Y:S01]  /*1bb0*/  UMOV UR9, UR33 ;  /* 0x0000002100097c82 */ /* 0x000fe20008000000 */
[----:B------:R-:W-:Y:S01]  /*1bc0*/  UMOV UR10, UR34 ;  /* 0x00000022000a7c82 */ /* 0x000fe20008000000 */
[----:B------:R-:W-:Y:S01]  /*1bd0*/  UTMALDG.3D [UR32], [UR16], desc[UR18] ;  /* 0x00001220100075b4 */ /* 0x000fe20008011000 */
[----:B------:R-:W-:Y:S01]  /*1be0*/  UMOV UR13, UR21 ;  /* 0x00000015000d7c82 */ /* 0x000fe20008000000 */
[----:B------:R2:W-:Y:S02]  /*1bf0*/  UTMALDG.3D.MULTICAST [UR8], [UR14], UR4, desc[UR18] ;  /* 0x000012080e0073b4 */ /* 0x0005e40008011804 */
[----:B--2---:R-:W-:Y:S01]  /*1c00*/  UMOV UR4, UR5 ;  /* 0x0000000500047c82 */ /* 0x004fe20008000000 */
[----:B------:R-:W-:Y:S05]  /*1c10*/  BRA.U UP0, `(.L_x_31) ;  /* 0xfffffffd004c7547 */ /* 0x000fea000b83ffff */
.L_x_25:
[----:B------:R-:W-:Y:S01]  /*1c20*/  ULEA UR4, UR5, UR6, 0x3 ;  /* 0x0000000605047291 */ /* 0x000fe2000f8e18ff */
[----:B--2-4-:R-:W-:Y:S01]  /*1c30*/  SHF.L.U32 R0, R12, 0x1f, RZ ;  /* 0x0000001f0c007819 */ /* 0x014fe200000006ff */
[----:B------:R-:W-:Y:S01]  /*1c40*/  @!P1 SYNCS.ARRIVE.TRANS64.A1T0 RZ, [UR6+0x68], RZ ;  /* 0x000068ffffff99a7 */ /* 0x000fe20008100006 */
[----:B------:R-:W-:-:S06]  /*1c50*/  UISETP.GT.AND UP0, UPT, UR41, UR40, UPT ;  /* 0x000000282900728c */ /* 0x000fcc000bf04270 */
[----:B-1-3--:R1:W2:Y:S03]  /*1c60*/  SYNCS.PHASECHK.TRANS64.TRYWAIT P0, [UR4+0x20], R0 ;  /* 0x00002000ff0075a7 */ /* 0x00a2a60008001104 */
[----:B------:R-:W-:Y:S05]  /*1c70*/  BRA.U !UP0, `(.L_x_32) ;  /* 0x0000000108c07547 */ /* 0x000fea000b800000 */
[----:B------:R-:W-:Y:S01]  /*1c80*/  UIADD3 UR26, UPT, UPT, UR43, UR13, URZ ;  /* 0x0000000d2b1a7290 */ /* 0x000fe2000fffe0ff */
[----:B------:R-:W-:-:S11]  /*1c90*/  UMOV UR4, UR5 ;  /* 0x0000000500047c82 */ /* 0x000fd60008000000 */
.L_x_38:
[----:B------:R-:W-:Y:S01]  /*1ca0*/  ULEA UR17, UR4, UR6, 0x3 ;  /* 0x0000000604117291 */ /* 0x000fe2000f8e18ff */
[----:B--2---:R-:W-:Y:S01]  /*1cb0*/  @!P3 MOV R2, 0x6000 ;  /* 0x000060000002b802 */ /* 0x004fe20000000f00 */
[----:B--234-:R-:W-:Y:S10]  /*1cc0*/  @P0 BRA `(.L_x_33) ;  /* 0x00000000000c0947 */ /* 0x01cff40003800000 */
[----:B------:R-:W-:-:S04]  /*1cd0*/  SHF.L.U32 R3, R12, 0x1f, RZ ;  /* 0x0000001f0c037819 */ /* 0x000fc800000006ff */
[----:B------:R-:W2:Y:S02]  /*1ce0*/  SYNCS.PHASECHK.TRANS64.TRYWAIT P0, [UR17+0x20], R3 ;  /* 0x00002003ff0075a7 */ /* 0x000ea40008001111 */
[----:B--2---:R-:W-:Y:S05]  /*1cf0*/  @!P0 BRA `(.L_x_34) ;  /* 0x0000005c00308947 */ /* 0x004fea0003800000 */
.L_x_33:
[----:B------:R2:W-:Y:S01]  /*1d00*/  @!P3 SYNCS.ARRIVE.TRANS64 RZ, [UR17], R2 ;  /* 0x00000002ffffb9a7 */ /* 0x0005e20008000011 */
[----:B------:R-:W-:-:S04]  /*1d10*/  ULOP3.LUT UR5, UR25, 0x2, URZ, 0xfc, !UPT ;  /* 0x0000000219057892 */ /* 0x000fc8000f8efcff */
[----:B------:R-:W-:-:S09]  /*1d20*/  UISETP.NE.AND UP0, UPT, UR5, 0x2, UPT ;  /* 0x000000020500788c */ /* 0x000fd2000bf05270 */
[----:B------:R-:W-:Y:S05]  /*1d30*/  BRA.U UP0, `(.L_x_35) ;  /* 0x0000000100047547 */ /* 0x000fea000b800000 */
[----:B------:R-:W-:Y:S05]  /*1d40*/  BPT.TRAP 0x1 ;  /* 0x000000040000795c */ /* 0x000fea0000300000 */
.L_x_35:
[----:B------:R-:W-:Y:S04]  /*1d50*/  BSSY.RECONVERGENT B0, `(.L_x_36) ;  /* 0x0000003000007945 */ /* 0x000fe80003800200 */
[----:B------:R-:W-:Y:S05]  /*1d60*/  @P2 BRA `(.L_x_37) ;  /* 0x0000000000042947 */ /* 0x000fea0003800000 */
[----:B------:R-:W-:Y:S05]  /*1d70*/  BPT.TRAP 0x1 ;  /* 0x000000040000795c */ /* 0x000fea0000300000 */
.L_x_37:
[----:B------:R-:W-:Y:S05]  /*1d80*/  BSYNC.RECONVERGENT B0 ;  /* 0x0000000000007941 */ /* 0x000fea0003800200 */
.L_x_36:
[----:B------:R-:W-:Y:S02]  /*1d90*/  UIADD3 UR5, UPT, UPT, UR4, 0x1, URZ ;  /* 0x0000000104057890 */ /* 0x000fe4000fffe0ff */
[----:B------:R-:W-:Y:S02]  /*1da0*/  USHF.L.U32 UR18, UR13, 0x7, URZ ;  /* 0x000000070d127899 */ /* 0x000fe400080006ff */
[----:B------:R-:W-:Y:S02]  /*1db0*/  UISETP.NE.AND UP0, UPT, UR5, 0x4, UPT ;  /* 0x000000040500788c */ /* 0x000fe4000bf05270 */
[----:B------:R-:W-:Y:S02]  /*1dc0*/  UIADD3 UR13, UPT, UPT, UR13, 0x1, URZ ;  /* 0x000000010d0d7890 */ /* 0x000fe4000fffe0ff */
[----:B------:R-:W-:Y:S02]  /*1dd0*/  USEL UR8, URZ, 0x1, UP0 ;  /* 0x00000001ff087887 */ /* 0x000fe40008000000 */
[----:B------:R-:W-:-:S02]  /*1de0*/  USEL UR5, UR5, URZ, UP0 ;  /* 0x000000ff05057287 */ /* 0x000fc40008000000 */
[----:B------:R-:W-:Y:S02]  /*1df0*/  UIADD3 UR14, UP0, UPT, UR28, 0x180, URZ ;  /* 0x000001801c0e7890 */ /* 0x000fe4000ff1e0ff */
[----:B------:R-:W-:Y:S01]  /*1e00*/  LOP3.LUT R12, R12, UR8, RZ, 0x3c, !PT ;  /* 0x000000080c0c7c12 */ /* 0x000fe2000f8e3cff */
[----:B------:R-:W-:Y:S02]  /*1e10*/  ULEA UR16, UR4, UR6, 0xd ;  /* 0x0000000604107291 */ /* 0x000fe4000f8e68ff */
[----:B------:R-:W-:Y:S01]  /*1e20*/  UIADD3 UR22, UP1, UPT, UR28, 0x80, URZ ;  /* 0x000000801c167890 */ /* 0x000fe2000ff3e0ff */
[----:B-1----:R-:W-:Y:S01]  /*1e30*/  SHF.L.U32 R0, R12, 0x1f, RZ ;  /* 0x0000001f0c007819 */ /* 0x002fe200000006ff */
[----:B------:R-:W-:Y:S02]  /*1e40*/  UIADD3.X UR15, UPT, UPT, URZ, UR29, URZ, UP0, !UPT ;  /* 0x0000001dff0f7290 */ /* 0x000fe400087fe4ff */
[----:B------:R-:W-:Y:S02]  /*1e50*/  ULEA UR8, UR4, UR24, 0xe ;  /* 0x0000001804087291 */ /* 0x000fe4000f8e70ff */
[----:B------:R-:W-:-:S02]  /*1e60*/  UISETP.NE.AND UP0, UPT, UR13, UR26, UPT ;  /* 0x0000001a0d00728c */ /* 0x000fc4000bf05270 */
[----:B------:R-:W-:Y:S02]  /*1e70*/  ULEA UR7, UR5, UR6, 0x3 ;  /* 0x0000000605077291 */ /* 0x000fe4000f8e18ff */
[----:B------:R-:W-:Y:S02]  /*1e80*/  UIADD3 UR16, UPT, UPT, UR16, 0x4400, URZ ;  /* 0x0000440010107890 */ /* 0x000fe4000fffe0ff */
[----:B------:R-:W-:Y:S02]  /*1e90*/  UIADD3.X UR23, UPT, UPT, URZ, UR29, URZ, UP1, !UPT ;  /* 0x0000001dff177290 */ /* 0x000fe40008ffe4ff */
[----:B------:R-:W-:Y:S01]  /*1ea0*/  UIADD3 UR8, UPT, UPT, UR6, 0xc400, UR8 ;  /* 0x0000c40006087890 */ /* 0x000fe2000fffe008 */
[----:B------:R-:W-:Y:S01]  /*1eb0*/  UMOV UR30, 0x0 ;  /* 0x00000000001e7882 */ /* 0x000fe20000000000 */
[----:B------:R-:W-:Y:S01]  /*1ec0*/  UMOV UR31, 0x10000000 ;  /* 0x10000000001f7882 */ /* 0x000fe20000000000 */
[----:B------:R-:W-:Y:S01]  /*1ed0*/  UMOV UR19, UR35 ;  /* 0x0000002300137c82 */ /* 0x000fe20008000000 */
[----:B------:R-:W-:Y:S01]  /*1ee0*/  UMOV UR20, UR36 ;  /* 0x0000002400147c82 */ /* 0x000fe20008000000 */
[----:B------:R3:W4:Y:S01]  /*1ef0*/  SYNCS.PHASECHK.TRANS64.TRYWAIT P0, [UR7+0x20], R0 ;  /* 0x00002000ff0075a7 */ /* 0x0007220008001107 */
[----:B------:R-:W-:Y:S01]  /*1f00*/  UMOV UR4, 0x30000 ;  /* 0x0003000000047882 */ /* 0x000fe20000000000 */
[----:B------:R-:W-:Y:S01]  /*1f10*/  UMOV UR12, UR36 ;  /* 0x00000024000c7c82 */ /* 0x000fe20008000000 */
[----:B------:R-:W-:Y:S01]  /*1f20*/  UMOV UR9, UR17 ;  /* 0x0000001100097c82 */ /* 0x000fe20008000000 */
[----:B------:R-:W-:Y:S01]  /*1f30*/  UMOV UR10, UR18 ;  /* 0x00000012000a7c82 */ /* 0x000fe20008000000 */
[----:B------:R-:W-:Y:S01]  /*1f40*/  UTMALDG.3D [UR16], [UR22], desc[UR30] ;  /* 0x00001e10160075b4 */ /* 0x000fe20008011000 */
[----:B------:R1:W-:Y:S02]  /*1f50*/  UTMALDG.3D.MULTICAST [UR8], [UR14], UR4, desc[UR30] ;  /* 0x00001e080e0073b4 */ /* 0x0003e40008011804 */
[----:B-1----:R-:W-:Y:S01]  /*1f60*/  UMOV UR4, UR5 ;  /* 0x0000000500047c82 */ /* 0x002fe20008000000 */
[----:B------:R-:W-:Y:S05]  /*1f70*/  BRA.U UP0, `(.L_x_38) ;  /* 0xfffffffd00487547 */ /* 0x000fea000b83ffff */
.L_x_32:
[C---:B------:R-:W-:Y:S01]  /*1f80*/  LEA R3, R11.reuse, UR6, 0x3 ;  /* 0x000000060b037c11 */ /* 0x040fe2000f8e18ff */
[----:B------:R-:W-:Y:S01]  /*1f90*/  NOP ;  /* 0x0000000000007918 */ /* 0x000fe20000000000 */
[----:B-1-3--:R-:W-:Y:S02]  /*1fa0*/  SHF.L.U32 R0, R10, 0x1f, RZ ;  /* 0x0000001f0a007819 */ /* 0x00afe400000006ff */
[----:B------:R-:W-:Y:S02]  /*1fb0*/  LEA R4, R11, UR6, 0x4 ;  /* 0x000000060b047c11 */ /* 0x000fe4000f8e20ff */
[----:B--2-4-:R-:W1:Y:S02]  /*1fc0*/  SYNCS.PHASECHK.TRANS64.TRYWAIT P0, [R3+URZ+0x70], R0 ;  /* 0x00007000030075a7 */ /* 0x014e6400080011ff */
[----:B-1----:R-:W-:Y:S05]  /*1fd0*/  @!P0 BRA `(.L_x_39) ;  /* 0x0000005800908947 */ /* 0x002fea0003800000 */
.L_x_115:
[----:B------:R-:W2:Y:S01]  /*1fe0*/  LDS.128 R4, [R4+0x100] ;  /* 0x0001000004047984 */ /* 0x000ea20000000c00 */
[----:B------:R-:W-:Y:S01]  /*1ff0*/  UISETP.GE.AND UP0, UPT, UR42, 0x1, UPT ;  /* 0x000000012a00788c */ /* 0x000fe2000bf06270 */
[----:B------:R-:W-:Y:S01]  /*2000*/  @!PT LDS RZ, [RZ] ;  /* 0x00000000fffff984 */ /* 0x000fe20000000800 */
[----:B------:R-:W-:Y:S01]  /*2010*/  @!PT LDS RZ, [RZ] ;  /* 0x00000000fffff984 */ /* 0x000fe20000000800 */
[----:B------:R-:W-:Y:S01]  /*2020*/  @!PT LDS RZ, [RZ] ;  /* 0x00000000fffff984 */ /* 0x000fe20000000800 */
[----:B------:R-:W-:Y:S01]  /*2030*/  @!PT LDS RZ, [RZ] ;  /* 0x00000000fffff984 */ /* 0x000fe20000000800 */
[----:B------:R3:W-:Y:S06]  /*2040*/  MEMBAR.ALL.CTA ;  /* 0x0000000000007992 */ /* 0x0007ec0000008000 */
[----:B---3--:R-:W3:Y:S01]  /*2050*/  FENCE.VIEW.ASYNC.S ;  /* 0x00000000000073c6 */ /* 0x008ee20000000000 */
[----:B--2---:R-:W-:-:S13]  /*2060*/  LOP3.LUT P0, RZ, R6, 0x1, RZ, 0xc0, !PT ;  /* 0x0000000106ff7812 */ /* 0x004fda000780c0ff */
[----:B---3--:R-:W-:Y:S01]  /*2070*/  VOTEU.ANY UP1, P0 ;  /* 0x0000000000ff7886 */ /* 0x008fe20000020100 */
[----:B------:R-:W-:-:S13]  /*2080*/  PLOP3.LUT P0, PT, PT, PT, UP1, 0x80, 0x8 ;  /* 0x000000000008781c */ /* 0x000fda0003f0f018 */
[----:B-1----:R-:W-:Y:S02]  /*2090*/  @P0 LOP3.LUT R0, R5, 0xffff, RZ, 0xc0, !PT ;  /* 0x0000ffff05000812 */ /* 0x002fe400078ec0ff */
[----:B------:R-:W-:Y:S02]  /*20a0*/  @P0 MOV R2, R4 ;  /* 0x0000000400020202 */ /* 0x000fe40000000f00 */
[----:B------:R-:W-:Y:S01]  /*20b0*/  @P0 R2UR UR7, R0 ;  /* 0x00000000000702ca */ /* 0x000fe200000e0000 */
[----:B------:R-:W-:Y:S01]  /*20c0*/  VIADD R0, R3, 0x80 ;  /* 0x0000008003007836 */ /* 0x000fe20000000000 */
[----:B------:R-:W-:Y:S02]  /*20d0*/  @P0 SHF.R.U32.HI R4, RZ, 0x10, R5 ;  /* 0x00000010ff040819 */ /* 0x000fe40000011605 */
[----:B------:R-:W-:Y:S02]  /*20e0*/  @P0 R2UR UR8, R2 ;  /* 0x00000000020802ca */ /* 0x000fe400000e0000 */
[----:B------:R-:W-:-:S02]  /*20f0*/  PRMT R0, RZ, 0x654, R0 ;  /* 0x00000654ff007816 */ /* 0x000fc40000000000 */
[----:B------:R-:W-:Y:S02]  /*2100*/  @P0 R2UR UR4, R4 ;  /* 0x00000000040402ca */ /* 0x000fe400000e0000 */
[----:B------:R1:W-:Y:S03]  /*2110*/  SYNCS.ARRIVE.TRANS64.RED.A1T0 RZ, [R0+URZ], RZ ;  /* 0x000000ff00ff79a7 */ /* 0x0003e600081004ff */
[----:B------:R-:W-:-:S04]  /*2120*/  @UP1 UMOV UR27, UR7 ;  /* 0x00000007001b1c82 */ /* 0x000fc80008000000 */
[----:B------:R-:W-:-:S04]  /*2130*/  @UP1 UMOV UR37, UR8 ;  /* 0x0000000800251c82 */ /* 0x000fc80008000000 */
[----:B------:R-:W-:Y:S01]  /*2140*/  @UP1 UMOV UR36, UR4 ;  /* 0x0000000400241c82 */ /* 0x000fe20008000000 */
[----:B------:R-:W-:Y:S05]  /*2150*/  BRA.U !UP0, `(.L_x_40) ;  /* 0x0000000108d47547 */ /* 0x000fea000b800000 */
[----:B------:R-:W2:Y:S01]  /*2160*/  LDCU.128 UR12, c[0x0][0xb10] ;  /* 0x00016200ff0c77ac */ /* 0x000ea20008000c00 */
[----:B------:R-:W3:Y:S01]  /*2170*/  LDCU UR26, c[0x0][0xb20] ;  /* 0x00016400ff1a77ac */ /* 0x000ee20008000800 */
[----:B------:R-:W4:Y:S01]  /*2180*/  LDCU UR20, c[0x0][0xb0c] ;  /* 0x00016180ff1477ac */ /* 0x000f220008000800 */
[----:B------:R-:W1:Y:S01]  /*2190*/  LDCU.64 UR10, c[0x0][0xb28] ;  /* 0x00016500ff0a77ac */ /* 0x000e620008000a00 */
[----:B------:R-:W-:Y:S02]  /*21a0*/  UISETP.NE.AND UP3, UPT, UR42, 0x1, UPT ;  /* 0x000000012a00788c */ /* 0x000fe4000bf65270 */
[----:B--2---:R-:W-:Y:S02]  /*21b0*/  UIMAD.WIDE.U32 UR16, UR38, UR15, URZ ;  /* 0x0000000f261072a5 */ /* 0x004fe4000f8e00ff */
[----:B------:R-:W-:Y:S02]  /*21c0*/  UIMAD.WIDE.U32 UR8, UR39, UR12, URZ ;  /* 0x0000000c270872a5 */ /* 0x000fe4000f8e00ff */
[----:B------:R-:W-:-:S02]  /*21d0*/  UISETP.NE.AND UP0, UPT, UR14, 0x1, UPT ;  /* 0x000000010e00788c */ /* 0x000fc4000bf05270 */
[----:B------:R-:W-:Y:S01]  /*21e0*/  UIMAD.WIDE.U32 UR22, UR27, UR15, URZ ;  /* 0x0000000f1b1672a5 */ /* 0x000fe2000f8e00ff */
[----:B------:R-:W-:Y:S02]  /*21f0*/  UMOV UR16, UR17 ;  /* 0x0000001100107c82 */ /* 0x000fe40008000000 */
[----:B------:R-:W-:Y:S01]  /*2200*/  UMOV UR8, UR9 ;  /* 0x0000000900087c82 */ /* 0x000fe20008000000 */
[----:B---3--:R-:W-:Y:S02]  /*2210*/  USHF.R.U32.HI UR16, URZ, UR26, UR16 ;  /* 0x0000001aff107299 */ /* 0x008fe40008011610 */
[----:B----4-:R-:W-:Y:S02]  /*2220*/  UISETP.NE.AND UP2, UPT, UR20, 0x1, UPT ;  /* 0x000000011400788c */ /* 0x010fe4000bf45270 */
[----:B------:R-:W-:Y:S02]  /*2230*/  USHF.R.U32.HI UR8, URZ, UR13, UR8 ;  /* 0x0000000dff087299 */ /* 0x000fe40008011608 */
[----:B------:R-:W-:-:S02]  /*2240*/  USEL UR7, UR38, UR16, !UP0 ;  /* 0x0000001026077287 */ /* 0x000fc4000c000000 */
[----:B------:R-:W-:Y:S02]  /*2250*/  USEL UR8, UR39, UR8, !UP2 ;  /* 0x0000000827087287 */ /* 0x000fe4000d000000 */
[----:B-1----:R-:W-:Y:S01]  /*2260*/  UIMAD.WIDE.U32 UR16, UR7, UR10, URZ ;  /* 0x0000000a071072a5 */ /* 0x002fe2000f8e00ff */
[----:B------:R-:W-:Y:S01]  /*2270*/  UMOV UR4, UR23 ;  /* 0x0000001700047c82 */ /* 0x000fe20008000000 */
[----:B------:R-:W-:Y:S02]  /*2280*/  UIMAD.WIDE.U32 UR18, UR37, UR12, URZ ;  /* 0x0000000c251272a5 */ /* 0x000fe4000f8e00ff */
[----:B------:R-:W-:-:S03]  /*2290*/  UIMAD.WIDE.U32 UR22, UR8, UR10, URZ ;  /* 0x0000000a081672a5 */ /* 0x000fc6000f8e00ff */
[----:B------:R-:W-:Y:S01]  /*22a0*/  UMOV UR16, UR17 ;  /* 0x0000001100107c82 */ /* 0x000fe20008000000 */
[----:B------:R-:W-:Y:S02]  /*22b0*/  USHF.R.U32.HI UR4, URZ, UR26, UR4 ;  /* 0x0000001aff047299 */ /* 0x000fe40008011604 */
[----:B------:R-:W-:Y:S01]  /*22c0*/  @UP3 USHF.R.U32.HI UR7, URZ, UR11, UR16 ;  /* 0x0000000bff073299 */ /* 0x000fe20008011610 */
[----:B------:R-:W-:Y:S01]  /*22d0*/  UMOV UR18, UR19 ;  /* 0x0000001300127c82 */ /* 0x000fe20008000000 */
[----:B------:R-:W-:Y:S01]  /*22e0*/  UMOV UR22, UR23 ;  /* 0x0000001700167c82 */ /* 0x000fe20008000000 */
[----:B------:R-:W-:Y:S02]  /*22f0*/  USHF.R.U32.HI UR13, URZ, UR13, UR18 ;  /* 0x0000000dff0d7299 */ /* 0x000fe40008011612 */
[----:B------:R-:W-:Y:S02]  /*2300*/  USEL UR4, UR27, UR4, !UP0 ;  /* 0x000000041b047287 */ /* 0x000fe4000c000000 */
[----:B------:R-:W-:-:S02]  /*2310*/  @UP3 USHF.R.U32.HI UR8, URZ, UR11, UR22 ;  /* 0x0000000bff083299 */ /* 0x000fc40008011616 */
[----:B------:R-:W-:Y:S02]  /*2320*/  UIMAD UR9, UR42, UR7, URZ ;  /* 0x000000072a0972a4 */ /* 0x000fe4000f8e02ff */
[----:B------:R-:W-:Y:S02]  /*2330*/  USEL UR7, UR37, UR13, !UP2 ;  /* 0x0000000d25077287 */ /* 0x000fe4000d000000 */
[----:B------:R-:W-:Y:S02]  /*2340*/  UIMAD UR12, UR42, UR8, URZ ;  /* 0x000000082a0c72a4 */ /* 0x000fe4000f8e02ff */
[----:B------:R-:W-:Y:S02]  /*2350*/  UISETP.GE.AND UP0, UPT, UR4, UR9, UPT ;  /* 0x000000090400728c */ /* 0x000fe4000bf06270 */
[----:B------:R-:W-:Y:S02]  /*2360*/  UIMAD.WIDE.U32 UR16, UR4, UR10, URZ ;  /* 0x0000000a041072a5 */ /* 0x000fe4000f8e00ff */
[----:B------:R-:W-:-:S02]  /*2370*/  UISETP.GE.OR UP0, UPT, UR7, UR12, UP0 ;  /* 0x0000000c0700728c */ /* 0x000fc40008706670 */
[----:B------:R-:W-:Y:S02]  /*2380*/  UIMAD.WIDE.U32 UR12, UR7, UR10, URZ ;  /* 0x0000000a070c72a5 */ /* 0x000fe4000f8e00ff */
[----:B------:R-:W-:Y:S01]  /*2390*/  UIADD3 UR15, UPT, UPT, -UR4, URZ, URZ ;  /* 0x000000ff040f7290 */ /* 0x000fe2000fffe1ff */
[----:B------:R-:W-:Y:S01]  /*23a0*/  UMOV UR10, UR17 ;  /* 0x00000011000a7c82 */ /* 0x000fe20008000000 */
[----:B------:R-:W-:Y:S02]  /*23b0*/  UIADD3 UR12, UPT, UPT, -UR7, URZ, URZ ;  /* 0x000000ff070c7290 */ /* 0x000fe4000fffe1ff */
[----:B------:R-:W-:-:S03]  /*23c0*/  USHF.R.U32.HI UR10, URZ, UR11, UR10 ;  /* 0x0000000bff0a7299 */ /* 0x000fc6000801160a */
[----:B------:R-:W-:Y:S01]  /*23d0*/  @!UP0 UMOV UR9, UR13 ;  /* 0x0000000d00098c82 */ /* 0x000fe20008000000 */
[----:B------:R-:W-:Y:S02]  /*23e0*/  UIMAD UR15, UR14, UR15, UR27 ;  /* 0x0000000f0e0f72a4 */ /* 0x000fe4000f8e021b */
[----:B------:R-:W-:Y:S02]  /*23f0*/  USEL UR10, UR4, UR10, !UP3 ;  /* 0x0000000a040a7287 */ /* 0x000fe4000d800000 */
[----:B------:R-:W-:Y:S02]  /*2400*/  @!UP0 USHF.R.U32.HI UR9, URZ, UR11, UR9 ;  /* 0x0000000bff098299 */ /* 0x000fe40008011609 */
[----:B------:R-:W-:Y:S02]  /*2410*/  UIADD3 UR11, UPT, UPT, -UR10, URZ, URZ ;  /* 0x000000ff0a0b7290 */ /* 0x000fe4000fffe1ff */
[----:B------:R-:W-:Y:S02]  /*2420*/  @!UP0 USEL UR9, UR7, UR9, !UP3 ;  /* 0x0000000907098287 */ /* 0x000fe4000d800000 */
[----:B------:R-:W-:-:S02]  /*2430*/  UIMAD UR11, UR42, UR11, UR4 ;  /* 0x0000000b2a0b72a4 */ /* 0x000fc4000f8e0204 */
[----:B------:R-:W-:Y:S02]  /*2440*/  @!UP0 UIADD3 UR10, UPT, UPT, UR10, -UR9, URZ ;  /* 0x800000090a0a8290 */ /* 0x000fe4000fffe0ff */
[----:B------:R-:W-:Y:S02]  /*2450*/  @!UP0 UIMAD UR9, UR11, UR8, UR9 ;  /* 0x000000080b0982a4 */ /* 0x000fe4000f8e0209 */
[----:B------:R-:W-:Y:S02]  /*2460*/  @!UP0 UIMAD UR4, UR42, UR10, UR7 ;  /* 0x0000000a2a0482a4 */ /* 0x000fe4000f8e0207 */
[----:B------:R-:W-:Y:S02]  /*2470*/  UIMAD UR8, UR20, UR12, UR37 ;  /* 0x0000000c140872a4 */ /* 0x000fe4000f8e0225 */
[----:B------:R-:W-:Y:S01]  /*2480*/  UIMAD UR27, UR4, UR14, UR15 ;  /* 0x0000000e041b72a4 */ /* 0x000fe2000f8e020f */
[----:B------:R-:W-:Y:S02]  /*2490*/  @!UP0 UMOV UR7, UR9 ;  /* 0x0000000900078c82 */ /* 0x000fe40008000000 */
[----:B------:R-:W-:-:S12]  /*24a0*/  UIMAD UR37, UR7, UR20, UR8 ;  /* 0x00000014072572a4 */ /* 0x000fd8000f8e0208 */
.L_x_40:
[----:B------:R-:W2:Y:S02]  /*24b0*/  LDCU UR4, c[0x0][0xb30] ;  /* 0x00016600ff0477ac */ /* 0x000ea40008000800 */
[----:B--2---:R-:W-:-:S09]  /*24c0*/  UISETP.NE.AND UP0, UPT, UR4, 0x1, UPT ;  /* 0x000000010400788c */ /* 0x004fd2000bf05270 */
[----:B------:R-:W-:Y:S05]  /*24d0*/  BRA.U UP0, `(.L_x_41) ;  /* 0x0000000100447547 */ /* 0x000fea000b800000 */
[----:B------:R-:W2:Y:S01]  /*24e0*/  LDCU.128 UR12, c[0x0][0xb10] ;  /* 0x00016200ff0c77ac */ /* 0x000ea20008000c00 */
[----:B------:R-:W3:Y:S01]  /*24f0*/  LDCU UR16, c[0x0][0xb0c] ;  /* 0x00016180ff1077ac */ /* 0x000ee20008000800 */
[----:B------:R-:W4:Y:S01]  /*2500*/  LDCU UR17, c[0x0][0xb20] ;  /* 0x00016400ff1177ac */ /* 0x000f220008000800 */
[----:B--2---:R-:W-:Y:S02]  /*2510*/  UIMAD.WIDE.U32 UR10, UR37, UR12, URZ ;  /* 0x0000000c250a72a5 */ /* 0x004fe4000f8e00ff */
[----:B------:R-:W-:Y:S02]  /*2520*/  UIMAD.WIDE.U32 UR8, UR27, UR15, URZ ;  /* 0x0000000f1b0872a5 */ /* 0x000fe4000f8e00ff */
[----:B---3--:R-:W-:Y:S02]  /*2530*/  UISETP.NE.AND UP2, UPT, UR16, 0x1, UPT ;  /* 0x000000011000788c */ /* 0x008fe4000bf45270 */
[----:B------:R-:W-:Y:S01]  /*2540*/  UISETP.NE.AND UP0, UPT, UR14, 0x1, UPT ;  /* 0x000000010e00788c */ /* 0x000fe2000bf05270 */
[----:B------:R-:W-:-:S02]  /*2550*/  UMOV UR7, UR11 ;  /* 0x0000000b00077c82 */ /* 0x000fc40008000000 */
[----:B------:R-:W-:Y:S01]  /*2560*/  UMOV UR4, UR9 ;  /* 0x0000000900047c82 */ /* 0x000fe20008000000 */
[----:B------:R-:W-:Y:S02]  /*2570*/  USHF.R.U32.HI UR7, URZ, UR13, UR7 ;  /* 0x0000000dff077299 */ /* 0x000fe40008011607 */
[----:B----4-:R-:W-:Y:S02]  /*2580*/  USHF.R.U32.HI UR4, URZ, UR17, UR4 ;  /* 0x00000011ff047299 */ /* 0x010fe40008011604 */
[----:B------:R-:W-:Y:S02]  /*2590*/  USEL UR7, UR37, UR7, !UP2 ;  /* 0x0000000725077287 */ /* 0x000fe4000d000000 */
[----:B------:R-:W-:-:S04]  /*25a0*/  USEL UR4, UR27, UR4, !UP0 ;  /* 0x000000041b047287 */ /* 0x000fc8000c000000 */
[----:B------:R-:W-:Y:S02]  /*25b0*/  UIADD3 UR8, UPT, UPT, UR7, -UR4, URZ ;  /* 0x8000000407087290 */ /* 0x000fe4000fffe0ff */
[----:B------:R-:W-:Y:S02]  /*25c0*/  UIADD3 UR4, UPT, UPT, -UR7, UR4, URZ ;  /* 0x0000000407047290 */ /* 0x000fe4000fffe1ff */
[----:B------:R-:W-:Y:S02]  /*25d0*/  UIMAD UR27, UR8, UR14, UR27 ;  /* 0x0000000e081b72a4 */ /* 0x000fe4000f8e021b */
[----:B------:R-:W-:-:S12]  /*25e0*/  UIMAD UR37, UR4, UR16, UR37 ;  /* 0x00000010042572a4 */ /* 0x000fd8000f8e0225 */
.L_x_41:
[----:B------:R-:W-:Y:S01]  /*25f0*/  VIADD R11, R11, 0x1 ;  /* 0x000000010b0b7836 */ /* 0x000fe20000000000 */
[----:B------:R-:W-:Y:S01]  /*2600*/  R2UR UR4, R76 ;  /* 0x000000004c0472ca */ /* 0x000fe200000e0000 */
[----:B------:R-:W-:Y:S01]  /*2610*/  UIADD3 UR26, UPT, UPT, UR27, UR63, URZ ;  /* 0x0000003f1b1a7290 */ /* 0x000fe2000fffe0ff */
[----:B------:R-:W-:Y:S02]  /*2620*/  PLOP3.LUT P1, PT, PT, PT, PT, 0x80, 0x8 ;  /* 0x000000000008781c */ /* 0x000fe40003f2f070 */
[----:B------:R-:W-:-:S04]  /*2630*/  ISETP.NE.AND P0, PT, R11, 0x2, PT ;  /* 0x000000020b00780c */ /* 0x000fc80003f05270 */
[----:B-1----:R-:W-:Y:S02]  /*2640*/  SEL R0, RZ, 0x1, P0 ;  /* 0x00000001ff007807 */ /* 0x002fe40000000000 */
[----:B------:R-:W-:Y:S02]  /*2650*/  SEL R11, R11, RZ, P0 ;  /* 0x000000ff0b0b7207 */ /* 0x000fe40000000000 */
[----:B------:R-:W-:Y:S01]  /*2660*/  LOP3.LUT R10, R10, R0, RZ, 0x3c, !PT ;  /* 0x000000000a0a7212 */ /* 0x000fe200078e3cff */
[----:B------:R-:W-:Y:S01]  /*2670*/  UIADD3 UR20, UPT, UPT, UR37, UR4, URZ ;  /* 0x0000000425147290 */ /* 0x000fe2000fffe0ff */
[----:B------:R-:W-:Y:S11]  /*2680*/  BRA.U UP1, `(.L_x_42) ;  /* 0xfffffff101407547 */ /* 0x000ff6000b83ffff */
[----:B------:R-:W-:Y:S01]  /*2690*/  UIADD3 UR7, UPT, UPT, UR6, 0x20, URZ ;  /* 0x0000002006077890 */ /* 0x000fe2000fffe0ff */
[----:B------:R-:W-:-:S03]  /*26a0*/  SHF.L.U32 R2, R12, 0x1f, RZ ;  /* 0x0000001f0c027819 */ /* 0x000fc600000006ff */
[----:B------:R-:W-:-:S09]  /*26b0*/  ULEA UR4, UR5, UR7, 0x3 ;  /* 0x0000000705047291 */ /* 0x000fd2000f8e18ff */
[----:B------:R-:W1:Y:S02]  /*26c0*/  SYNCS.PHASECHK.TRANS64.TRYWAIT P0, [UR4], R2 ;  /* 0x00000002ff0075a7 */ /* 0x000e640008001104 */
[----:B-1----:R-:W-:Y:S05]  /*26d0*/  @!P0 BRA `(.L_x_43) ;  /* 0x0000005000e48947 */ /* 0x002fea0003800000 */
.L_x_117:
[----:B------:R-:W-:-:S04]  /*26e0*/  UIADD3 UR4, UPT, UPT, UR5, 0x1, URZ ;  /* 0x0000000105047890 */ /* 0x000fc8000fffe0ff */
[----:B------:R-:W-:-:S04]  /*26f0*/  UISETP.NE.AND UP0, UPT, UR4, 0x4, UPT ;  /* 0x000000040400788c */ /* 0x000fc8000bf05270 */
[----:B------:R-:W-:Y:S02]  /*2700*/  USEL UR6, URZ, 0x1, UP0 ;  /* 0x00000001ff067887 */ /* 0x000fe40008000000 */
[----:B------:R-:W-:-:S04]  /*2710*/  USEL UR4, UR4, URZ, UP0 ;  /* 0x000000ff04047287 */ /* 0x000fc80008000000 */
[----:B------:R-:W-:Y:S01]  /*2720*/  ULEA UR5, UR4, UR7, 0x3 ;  /* 0x0000000704057291 */ /* 0x000fe2000f8e18ff */
[----:B-1----:R-:W-:-:S04]  /*2730*/  LOP3.LUT R2, R12, UR6, RZ, 0x3c, !PT ;  /* 0x000000060c027c12 */ /* 0x002fc8000f8e3cff */
[----:B------:R-:W-:-:S04]  /*2740*/  SHF.L.U32 R3, R2, 0x1f, RZ ;  /* 0x0000001f02037819 */ /* 0x000fc800000006ff */
[----:B------:R-:W1:Y:S02]  /*2750*/  SYNCS.PHASECHK.TRANS64.TRYWAIT P0, [UR5], R3 ;  /* 0x00000003ff0075a7 */ /* 0x000e640008001105 */
[----:B-1----:R-:W-:Y:S05]  /*2760*/  @!P0 BRA `(.L_x_44) ;  /* 0x0000005000d88947 */ /* 0x002fea0003800000 */
.L_x_119:
[----:B------:R-:W-:-:S04]  /*2770*/  UIADD3 UR4, UPT, UPT, UR4, 0x1, URZ ;  /* 0x0000000104047890 */ /* 0x000fc8000fffe0ff */
[----:B------:R-:W-:-:S04]  /*2780*/  UISETP.NE.AND UP0, UPT, UR4, 0x4, UPT ;  /* 0x000000040400788c */ /* 0x000fc8000bf05270 */
[----:B------:R-:W-:Y:S02]  /*2790*/  USEL UR6, URZ, 0x1, UP0 ;  /* 0x00000001ff067887 */ /* 0x000fe40008000000 */
[----:B------:R-:W-:-:S04]  /*27a0*/  USEL UR4, UR4, URZ, UP0 ;  /* 0x000000ff04047287 */ /* 0x000fc80008000000 */
[----:B------:R-:W-:Y:S01]  /*27b0*/  ULEA UR5, UR4, UR7, 0x3 ;  /* 0x0000000704057291 */ /* 0x000fe2000f8e18ff */
[----:B------:R-:W-:-:S04]  /*27c0*/  LOP3.LUT R2, R2, UR6, RZ, 0x3c, !PT ;  /* 0x0000000602027c12 */ /* 0x000fc8000f8e3cff */
[----:B-1----:R-:W-:-:S04]  /*27d0*/  SHF.L.U32 R3, R2, 0x1f, RZ ;  /* 0x0000001f02037819 */ /* 0x002fc800000006ff */
[----:B------:R-:W1:Y:S02]  /*27e0*/  SYNCS.PHASECHK.TRANS64.TRYWAIT P0, [UR5], R3 ;  /* 0x00000003ff0075a7 */ /* 0x000e640008001105 */
[----:B-1----:R-:W-:Y:S05]  /*27f0*/  @!P0 BRA `(.L_x_45) ;  /* 0x0000005000cc8947 */ /* 0x002fea0003800000 */
.L_x_121:
[----:B------:R-:W-:-:S04]  /*2800*/  UIADD3 UR4, UPT, UPT, UR4, 0x1, URZ ;  /* 0x0000000104047890 */ /* 0x000fc8000fffe0ff */
[----:B------:R-:W-:-:S04]  /*2810*/  UISETP.NE.AND UP0, UPT, UR4, 0x4, UPT ;  /* 0x000000040400788c */ /* 0x000fc8000bf05270 */
[----:B------:R-:W-:Y:S02]  /*2820*/  USEL UR5, URZ, 0x1, UP0 ;  /* 0x00000001ff057887 */ /* 0x000fe40008000000 */
[----:B------:R-:W-:-:S04]  /*2830*/  USEL UR4, UR4, URZ, UP0 ;  /* 0x000000ff04047287 */ /* 0x000fc80008000000 */
[----:B------:R-:W-:Y:S01]  /*2840*/  ULEA UR4, UR4, UR7, 0x3 ;  /* 0x0000000704047291 */ /* 0x000fe2000f8e18ff */
[----:B------:R-:W-:-:S04]  /*2850*/  LOP3.LUT R2, R2, UR5, RZ, 0x3c, !PT ;  /* 0x0000000502027c12 */ /* 0x000fc8000f8e3cff */
[----:B------:R-:W-:Y:S01]  /*2860*/  SHF.L.U32 R2, R2, 0x1f, RZ ;  /* 0x0000001f02027819 */ /* 0x000fe200000006ff */
[----:B-1----:R-:W-:-:S07]  /*2870*/  IMAD.U32 R0, RZ, RZ, UR4 ;  /* 0x00000004ff007e24 */ /* 0x002fce000f8e00ff */
.L_x_46:
[----:B-1----:R1:W2:Y:S02]  /*2880*/  SYNCS.PHASECHK.TRANS64.TRYWAIT P0, [R0+URZ], R2 ;  /* 0x00000002000075a7 */ /* 0x0022a400080011ff */
[----:B--2---:R-:W-:Y:S05]  /*2890*/  @!P0 NANOSLEEP.SYNCS 0x989680 ;  /* 0x009896800000895d */ /* 0x004fea0003900000 */
[----:B------:R-:W2:Y:S02]  /*28a0*/  @!P0 SYNCS.PHASECHK.TRANS64 P0, [R0+URZ], R2 ;  /* 0x00000002000085a7 */ /* 0x000ea400080010ff */
[----:B--2---:R-:W-:Y:S05]  /*28b0*/  @P0 EXIT ;  /* 0x000000000000094d */ /* 0x004fea0003800000 */
[----:B------:R-:W-:Y:S05]  /*28c0*/  BRA `(.L_x_46) ;  /* 0xfffffffc00ec7947 */ /* 0x000fea000383ffff */
.L_x_22:
[----:B------:R-:W-:-:S04]  /*28d0*/  UISETP.NE.AND UP0, UPT, UR45, URZ, UPT ;  /* 0x000000ff2d00728c */ /* 0x000fc8000bf05270 */
[----:B------:R-:W-:-:S09]  /*28e0*/  UISETP.NE.OR UP0, UPT, UR18, 0x1, UP0 ;  /* 0x000000011200788c */ /* 0x000fd20008705670 */
[----:B------:R-:W-:Y:S05]  /*28f0*/  BRA.U UP0, `(.L_x_47) ;  /* 0x0000000500487547 */ /* 0x000fea000b800000 */
[----:B------:R-:W-:Y:S01]  /*2900*/  ISETP.GE.U32.AND P2, PT, R0, 0x2, PT ;  /* 0x000000020000780c */ /* 0x000fe20003f46070 */
[----:B------:R-:W-:Y:S01]  /*2910*/  IMAD.MOV.U32 R12, RZ, RZ, 0x1 ;  /* 0x00000001ff0c7424 */ /* 0x000fe200078e00ff */
[----:B------:R-:W-:Y:S02]  /*2920*/  CS2R R10, SRZ ;  /* 0x00000000000a7805 */ /* 0x000fe4000001ff00 */
[----:B------:R-:W-:Y:S01]  /*2930*/  CS2R R8, SRZ ;  /* 0x0000000000087805 */ /* 0x000fe2000001ff00 */
[----:B------:R-:W-:Y:S01]  /*2940*/  UMOV UR6, 0x400 ;  /* 0x0000040000067882 */ /* 0x000fe20000000000 */
[----:B------:R-:W-:Y:S01]  /*2950*/  UMOV UR5, URZ ;  /* 0x000000ff00057c82 */ /* 0x000fe20008000000 */
[----:B------:R-:W-:-:S12]  /*2960*/  ULEA UR6, UR45, UR6, 0x18 ;  /* 0x000000062d067291 */ /* 0x000fd8000f8ec0ff */
.L_x_51:
[----:B------:R-:W-:Y:S02]  /*2970*/  LEA R2, R8, UR6, 0x3 ;  /* 0x0000000608027c11 */ /* 0x000fe4000f8e18ff */
[----:B------:R-:W-:-:S03]  /*2980*/  SHF.L.U32 R4, R9, 0x1f, RZ ;  /* 0x0000001f09047819 */ /* 0x000fc600000006ff */
[----:B------:R-:W-:Y:S01]  /*2990*/  VIADD R5, R2, 0xe0 ;  /* 0x000000e002057836 */ /* 0x000fe20000000000 */
[----:B------:R-:W2:Y:S02]  /*29a0*/  SYNCS.PHASECHK.TRANS64.TRYWAIT P0, [R2+URZ+0xd0], R4 ;  /* 0x0000d004020075a7 */ /* 0x000ea400080011ff */
[----:B--2---:R-:W-:Y:S05]  /*29b0*/  @!P0 BRA `(.L_x_48) ;  /* 0x0000005000748947 */ /* 0x004fea0003800000 */
.L_x_122:
[----:B------:R-:W-:Y:S01]  /*29c0*/  ULEA UR4, UR5, UR6, 0x3 ;  /* 0x0000000605047291 */ /* 0x000fe2000f8e18ff */
[----:B--2---:R-:W-:Y:S01]  /*29d0*/  PRMT R2, RZ, 0x654, R5 ;  /* 0x00000654ff027816 */ /* 0x004fe20000000005 */
[----:B------:R-:W-:Y:S01]  /*29e0*/  @!P2 IMAD.MOV.U32 R4, RZ, RZ, 0x10 ;  /* 0x00000010ff04a424 */ /* 0x000fe200078e00ff */
[----:B------:R-:W-:Y:S01]  /*29f0*/  SHF.L.U32 R5, R12, 0x1f, RZ ;  /* 0x0000001f0c057819 */ /* 0x000fe200000006ff */
[----:B------:R-:W-:Y:S01]  /*2a00*/  UIADD3 UR7, UPT, UPT, UR4, 0x70, URZ ;  /* 0x0000007004077890 */ /* 0x000fe2000fffe0ff */
[----:B------:R2:W-:Y:S05]  /*2a10*/  SYNCS.ARRIVE.TRANS64.RED.A1T0 RZ, [R2+URZ], RZ ;  /* 0x000000ff02ff79a7 */ /* 0x0005ea00081004ff */
[----:B------:R-:W-:Y:S01]  /*2a20*/  IMAD.U32 R6, RZ, RZ, UR7 ;  /* 0x00000007ff067e24 */ /* 0x000fe2000f8e00ff */
[----:B------:R-:W3:Y:S04]  /*2a30*/  SYNCS.PHASECHK.TRANS64.TRYWAIT P0, [UR4+0x80], R5 ;  /* 0x00008005ff0075a7 */ /* 0x000ee80008001104 */
[----:B------:R-:W-:Y:S01]  /*2a40*/  PRMT R6, R0, 0x654, R6 ;  /* 0x0000065400067816 */ /* 0x000fe20000000006 */
[----:B--23--:R-:W-:Y:S06]  /*2a50*/  @!P0 BRA `(.L_x_49) ;  /* 0x0000005000608947 */ /* 0x00cfec0003800000 */
.L_x_124:
[----:B------:R-:W-:Y:S01]  /*2a60*/  ULEA UR8, UR5, UR6, 0x4 ;  /* 0x0000000605087291 */ /* 0x000fe2000f8e20ff */
[----:B------:R-:W-:Y:S01]  /*2a70*/  SEL R3, R6, R3, !P2 ;  /* 0x0000000306037207 */ /* 0x000fe20005000000 */
[----:B------:R-:W-:Y:S01]  /*2a80*/  UIADD3 UR9, UPT, UPT, UR4, 0x70, URZ ;  /* 0x0000007004097890 */ /* 0x000fe2000fffe0ff */
[----:B--2---:R-:W-:Y:S01]  /*2a90*/  LEA R2, R11, UR6, 0x3 ;  /* 0x000000060b027c11 */ /* 0x004fe2000f8e18ff */
[----:B------:R-:W-:Y:S01]  /*2aa0*/  UIADD3 UR8, UPT, UPT, UR8, 0x100, URZ ;  /* 0x0000010008087890 */ /* 0x000fe2000fffe0ff */
[----:B------:R2:W-:Y:S01]  /*2ab0*/  @!P2 SYNCS.ARRIVE.TRANS64.RED RZ, [R3+URZ], R4 ;  /* 0x0000000403ffa9a7 */ /* 0x0005e200080004ff */
[----:B------:R-:W-:Y:S01]  /*2ac0*/  UIADD3 UR4, UPT, UPT, UR5, 0x1, URZ ;  /* 0x0000000105047890 */ /* 0x000fe2000fffe0ff */
[----:B------:R-:W-:-:S03]  /*2ad0*/  VIADD R8, R8, 0x1 ;  /* 0x0000000108087836 */ /* 0x000fc60000000000 */
[----:B------:R-:W-:Y:S02]  /*2ae0*/  UISETP.NE.AND UP0, UPT, UR4, 0x2, UPT ;  /* 0x000000020400788c */ /* 0x000fe4000bf05270 */
[----:B------:R-:W-:Y:S01]  /*2af0*/  ISETP.NE.AND P0, PT, R8, 0x2, PT ;  /* 0x000000020800780c */ /* 0x000fe20003f05270 */
[----:B------:R-:W-:Y:S06]  /*2b00*/  UGETNEXTWORKID.BROADCAST [UR8], [UR9] ;  /* 0x00000000080073ca */ /* 0x000fec0008000100 */
[----:B------:R-:W-:Y:S02]  /*2b10*/  USEL UR7, URZ, 0x1, UP0 ;  /* 0x00000001ff077887 */ /* 0x000fe40008000000 */
[----:B------:R-:W-:-:S04]  /*2b20*/  USEL UR5, UR4, URZ, UP0 ;  /* 0x000000ff04057287 */ /* 0x000fc80008000000 */
[----:B------:R-:W-:Y:S02]  /*2b30*/  LOP3.LUT R12, R12, UR7, RZ, 0x3c, !PT ;  /* 0x000000070c0c7c12 */ /* 0x000fe4000f8e3cff */
[----:B--2---:R-:W-:-:S04]  /*2b40*/  SHF.L.U32 R4, R10, 0x1f, RZ ;  /* 0x0000001f0a047819 */ /* 0x004fc800000006ff */
[----:B------:R-:W2:Y:S02]  /*2b50*/  SYNCS.PHASECHK.TRANS64.TRYWAIT P1, [R2+URZ+0x70], R4 ;  /* 0x00007004020075a7 */ /* 0x000ea400080211ff */
[----:B--2---:R-:W-:Y:S05]  /*2b60*/  @!P1 BRA `(.L_x_50) ;  /* 0x0000005000349947 */ /* 0x004fea0003800000 */
.L_x_125:
[C---:B--2---:R-:W-:Y:S01]  /*2b70*/  LEA R4, R11.reuse, UR6, 0x4 ;  /* 0x000000060b047c11 */ /* 0x044fe2000f8e20ff */
[----:B------:R-:W-:Y:S01]  /*2b80*/  VIADD R2, R2, 0x80 ;  /* 0x0000008002027836 */ /* 0x000fe20000000000 */
[----:B------:R-:W-:Y:S01]  /*2b90*/  SEL R8, R8, RZ, P0 ;  /* 0x000000ff08087207 */ /* 0x000fe20000000000 */
[----:B------:R-:W-:-:S03]  /*2ba0*/  VIADD R11, R11, 0x1 ;  /* 0x000000010b0b7836 */ /* 0x000fc60000000000 */
[----:B------:R-:W2:Y:S01]  /*2bb0*/  LDS.128 R4, [R4+0x100] ;  /* 0x0001000004047984 */ /* 0x000ea20000000c00 */
[----:B------:R-:W-:Y:S02]  /*2bc0*/  PRMT R2, RZ, 0x654, R2 ;  /* 0x00000654ff027816 */ /* 0x000fe40000000002 */
[C---:B------:R-:W-:Y:S01]  /*2bd0*/  ISETP.NE.AND P1, PT, R11.reuse, 0x2, PT ;  /* 0x000000020b00780c */ /* 0x040fe20003f25270 */
[----:B------:R-:W-:Y:S01]  /*2be0*/  @!PT LDS RZ, [RZ] ;  /* 0x00000000fffff984 */ /* 0x000fe20000000800 */
[----:B------:R-:W-:Y:S01]  /*2bf0*/  @!PT LDS RZ, [RZ] ;  /* 0x00000000fffff984 */ /* 0x000fe20000000800 */
[----:B------:R-:W-:Y:S01]  /*2c00*/  @!PT LDS RZ, [RZ] ;  /* 0x00000000fffff984 */ /* 0x000fe20000000800 */
[----:B------:R-:W-:Y:S01]  /*2c10*/  @!PT LDS RZ, [RZ] ;  /* 0x00000000fffff984 */ /* 0x000fe20000000800 */
[----:B------:R3:W-:Y:S06]  /*2c20*/  MEMBAR.ALL.CTA ;  /* 0x0000000000007992 */ /* 0x0007ec0000008000 */
[----:B---3--:R-:W3:Y:S01]  /*2c30*/  FENCE.VIEW.ASYNC.S ;  /* 0x00000000000073c6 */ /* 0x008ee20000000000 */
[----:B------:R-:W-:Y:S01]  /*2c40*/  SEL R11, R11, RZ, P1 ;  /* 0x000000ff0b0b7207 */ /* 0x000fe20000800000 */
[----:B---3--:R3:W-:Y:S01]  /*2c50*/  SYNCS.ARRIVE.TRANS64.RED.A1T0 RZ, [R2+URZ], RZ ;  /* 0x000000ff02ff79a7 */ /* 0x0087e200081004ff */
[----:B--2---:R-:W-:-:S02]  /*2c60*/  LOP3.LUT P3, RZ, R6, 0x1, RZ, 0xc0, !PT ;  /* 0x0000000106ff7812 */ /* 0x004fc4000786c0ff */
[----:B------:R-:W-:-:S04]  /*2c70*/  SEL R4, RZ, 0x1, P1 ;  /* 0x00000001ff047807 */ /* 0x000fc80000800000 */
[----:B------:R-:W-:Y:S02]  /*2c80*/  LOP3.LUT R10, R10, R4, RZ, 0x3c, !PT ;  /* 0x000000040a0a7212 */ /* 0x000fe400078e3cff */
[----:B---3--:R-:W-:-:S04]  /*2c90*/  SEL R2, RZ, 0x1, P0 ;  /* 0x00000001ff027807 */ /* 0x008fc80000000000 */
[----:B------:R-:W-:Y:S01]  /*2ca0*/  LOP3.LUT R9, R9, R2, RZ, 0x3c, !PT ;  /* 0x0000000209097212 */ /* 0x000fe200078e3cff */
[----:B------:R-:W-:Y:S06]  /*2cb0*/  @P3 BRA `(.L_x_51) ;  /* 0xfffffffc002c3947 */ /* 0x000fec000383ffff */
[----:B------:R-:W-:Y:S01]  /*2cc0*/  ULEA UR4, UR5, UR6, 0x3 ;  /* 0x0000000605047291 */ /* 0x000fe2000f8e18ff */
[----:B------:R-:W-:-:S08]  /*2cd0*/  SHF.L.U32 R2, R12, 0x1f, RZ ;  /* 0x0000001f0c027819 */ /* 0x000fd000000006ff */
[----:B------:R-:W2:Y:S02]  /*2ce0*/  SYNCS.PHASECHK.TRANS64 P0, [UR4+0x80], R2 ;  /* 0x00008002ff0075a7 */ /* 0x000ea40008001004 */
[----:B--2---:R-:W-:Y:S05]  /*2cf0*/  @P0 BRA `(.L_x_52) ;  /* 0x0000000000080947 */ /* 0x004fea0003800000 */
[----:B------:R-:W2:Y:S02]  /*2d00*/  SYNCS.PHASECHK.TRANS64.TRYWAIT P0, [UR4+0x80], R2 ;  /* 0x00008002ff0075a7 */ /* 0x000ea40008001104 */
[----:B--2---:R-:W-:Y:S05]  /*2d10*/  @!P0 BRA `(.L_x_53) ;  /* 0x0000004c00dc8947 */ /* 0x004fea0003800000 */
.L_x_52:
[----:B------:R-:W-:-:S04]  /*2d20*/  UIADD3 UR7, UPT, UPT, UR5, 0x1, URZ ;  /* 0x0000000105077890 */ /* 0x000fc8000fffe0ff */
[----:B------:R-:W-:-:S04]  /*2d30*/  UISETP.NE.AND UP0, UPT, UR7, 0x2, UPT ;  /* 0x000000020700788c */ /* 0x000fc8000bf05270 */
[----:B------:R-:W-:Y:S02]  /*2d40*/  USEL UR8, URZ, 0x1, UP0 ;  /* 0x00000001ff087887 */ /* 0x000fe40008000000 */
[----:B------:R-:W-:-:S04]  /*2d50*/  USEL UR7, UR7, URZ, UP0 ;  /* 0x000000ff07077287 */ /* 0x000fc80008000000 */
[----:B------:R-:W-:Y:S01]  /*2d60*/  ULEA UR7, UR7, UR6, 0x3 ;  /* 0x0000000607077291 */ /* 0x000fe2000f8e18ff */
[----:B--2---:R-:W-:-:S04]  /*2d70*/  LOP3.LUT R2, R12, UR8, RZ, 0x3c, !PT ;  /* 0x000000080c027c12 */ /* 0x004fc8000f8e3cff */
[----:B------:R-:W-:-:S04]  /*2d80*/  SHF.L.U32 R0, R2, 0x1f, RZ ;  /* 0x0000001f02007819 */ /* 0x000fc800000006ff */
[----:B------:R-:W2:Y:S02]  /*2d90*/  SYNCS.PHASECHK.TRANS64 P0, [UR7+0x80], R0 ;  /* 0x00008000ff0075a7 */ /* 0x000ea40008001007 */
[----:B-12---:R-:W-:Y:S05]  /*2da0*/  @P0 EXIT ;  /* 0x000000000000094d */ /* 0x006fea0003800000 */
[----:B------:R-:W-:Y:S02]  /*2db0*/  SHF.L.U32 R2, R2, 0x1f, RZ ;  /* 0x0000001f02027819 */ /* 0x000fe400000006ff */
[----:B------:R-:W-:-:S07]  /*2dc0*/  MOV R0, UR7 ;  /* 0x0000000700007c02 */ /* 0x000fce0008000f00 */
.L_x_54:
[----:B-1----:R1:W2:Y:S02]  /*2dd0*/  SYNCS.PHASECHK.TRANS64.TRYWAIT P0, [R0+URZ+0x80], R2 ;  /* 0x00008002000075a7 */ /* 0x0022a400080011ff */
[----:B--2---:R-:W-:Y:S05]  /*2de0*/  @!P0 NANOSLEEP.SYNCS 0x989680 ;  /* 0x009896800000895d */ /* 0x004fea0003900000 */
[----:B------:R-:W2:Y:S02]  /*2df0*/  @!P0 SYNCS.PHASECHK.TRANS64 P0, [R0+URZ+0x80], R2 ;  /* 0x00008002000085a7 */ /* 0x000ea400080010ff */
[----:B--2---:R-:W-:Y:S05]  /*2e00*/  @P0 EXIT ;  /* 0x000000000000094d */ /* 0x004fea0003800000 */
[----:B------:R-:W-:Y:S05]  /*2e10*/  BRA `(.L_x_54) ;  /* 0xfffffffc00ec7947 */ /* 0x000fea000383ffff */
.L_x_47:
[----:B------:R-:W-:Y:S05]  /*2e20*/  BRA.U UP4, `(.L_x_55) ;  /* 0x0000000d04d47547 */ /* 0x000fea000b800000 */
[----:B------:R-:W-:Y:S01]  /*2e30*/  UMOV UR4, 0x40 ;  /* 0x0000004000047882 */ /* 0x000fe20000000000 */
[----:B------:R-:W-:Y:S01]  /*2e40*/  NOP ;  /* 0x0000000000007918 */ /* 0x000fe20000000000 */
[----:B------:R-:W-:Y:S01]  /*2e50*/  ULEA UR5, UR45, UR4, 0x18 ;  /* 0x000000042d057291 */ /* 0x000fe2000f8ec0ff */
[----:B------:R-:W-:Y:S02]  /*2e60*/  UMOV UR6, 0x400 ;  /* 0x0000040000067882 */ /* 0x000fe40000000000 */
[----:B------:R-:W-:-:S06]  /*2e70*/  ULEA UR6, UR45, UR6, 0x18 ;  /* 0x000000062d067291 */ /* 0x000fcc000f8ec0ff */
[----:B------:R-:W2:Y:S02]  /*2e80*/  LDS.U8 R0, [UR5+0x1c] ;  /* 0x00001c05ff007984 */ /* 0x000ea40008000000 */
[----:B--2---:R-:W-:-:S13]  /*2e90*/  ISETP.NE.AND P0, PT, R0, RZ, PT ;  /* 0x000000ff0000720c */ /* 0x004fda0003f05270 */
[----:B------:R-:W-:Y:S05]  /*2ea0*/  @P0 BRA `(.L_x_56) ;  /* 0x0000000000580947 */ /* 0x000fea0003800000 */
[----:B------:R-:W-:-:S13]  /*2eb0*/  ELECT P0, URZ, PT ;  /* 0x0000000000ff782f */ /* 0x000fda0003800000 */
[----:B------:R-:W-:Y:S05]  /*2ec0*/  @!P0 BRA `(.L_x_57) ;  /* 0x0000000000608947 */ /* 0x000fea0003800000 */
[----:B------:R-:W-:Y:S01]  /*2ed0*/  UMOV UR4, 0x10 ;  /* 0x0000001000047882 */ /* 0x000fe20000000000 */
[----:B------:R-:W-:Y:S01]  /*2ee0*/  HFMA2 R0, -RZ, RZ, 0, 5.9604644775390625e-08 ;  /* 0x00000001ff007431 */ /* 0x000fe200000001ff */
[----:B------:R-:W-:-:S03]  /*2ef0*/  MOV R3, 0xffff ;  /* 0x0000ffff00037802 */ /* 0x000fc60000000f00 */
[----:B------:R-:W-:Y:S04]  /*2f00*/  DEPBAR.LE SB2, 0x36 ;  /* 0x0000ad800000791a */ /* 0x000fe80000000000 */
[----:B------:R-:W2:Y:S02]  /*2f10*/  UTCATOMSWS.FIND_AND_SET.ALIGN UP0, UR4, UR4 ;  /* 0x00000004000475e3 */ /* 0x000ea40008000800 */
[----:B--2---:R-:W-:Y:S01]  /*2f20*/  MOV R4, UR4 ;  /* 0x0000000400047c02 */ /* 0x004fe20008000f00 */
[----:B------:R-:W-:Y:S06]  /*2f30*/  BRA.U UP0, `(.L_x_58) ;  /* 0x0000000100187547 */ /* 0x000fec000b800000 */
.L_x_59:
[----:B------:R-:W-:Y:S05]  /*2f40*/  NANOSLEEP 0x64 ;  /* 0x000000640000795d */ /* 0x000fea0003800000 */
[----:B------:R-:W-:-:S05]  /*2f50*/  UMOV UR4, 0x10 ;  /* 0x0000001000047882 */ /* 0x000fca0000000000 */
[----:B------:R-:W-:Y:S04]  /*2f60*/  DEPBAR.LE SB2, 0x36 ;  /* 0x0000ad800000791a */ /* 0x000fe80000000000 */
[----:B------:R-:W2:Y:S02]  /*2f70*/  UTCATOMSWS.FIND_AND_SET.ALIGN UP0, UR4, UR4 ;  /* 0x00000004000475e3 */ /* 0x000ea40008000800 */
[----:B--2---:R-:W-:Y:S01]  /*2f80*/  MOV R4, UR4 ;  /* 0x0000000400047c02 */ /* 0x004fe20008000f00 */
[----:B------:R-:W-:Y:S05]  /*2f90*/  BRA.U !UP0, `(.L_x_59) ;  /* 0xfffffffd08e87547 */ /* 0x000fea000b83ffff */
.L_x_58:
[-C--:B------:R-:W-:Y:S02]  /*2fa0*/  SHF.L.U32 R3, R3, R4.reuse, RZ ;  /* 0x0000000403037219 */ /* 0x080fe400000006ff */
[----:B------:R-:W-:Y:S01]  /*2fb0*/  SHF.L.U32 R0, R0, R4, RZ ;  /* 0x0000000400007219 */ /* 0x000fe200000006ff */
[----:B------:R-:W-:Y:S02]  /*2fc0*/  IMAD.SHL.U32 R4, R4, 0x20, RZ ;  /* 0x0000002004047824 */ /* 0x000fe400078e00ff */
[----:B------:R2:W-:Y:S04]  /*2fd0*/  ATOMS.OR RZ, [UR5+0x14], R3 ;  /* 0x00001403ffff798c */ /* 0x0005e8000b000005 */
[----:B------:R2:W-:Y:S04]  /*2fe0*/  ATOMS.OR RZ, [UR5+0x18], R0 ;  /* 0x00001800ffff798c */ /* 0x0005e8000b000005 */
[----:B------:R2:W-:Y:S01]  /*2ff0*/  STS [UR6+0x120], R4 ;  /* 0x00012004ff007988 */ /* 0x0005e20008000806 */
[----:B------:R-:W-:Y:S05]  /*3000*/  BRA `(.L_x_57) ;  /* 0x0000000000107947 */ /* 0x000fea0003800000 */
.L_x_56:
[----:B------:R-:W-:Y:S02]  /*3010*/  MOV R0, 0xffffffff ;  /* 0xffffffff00007802 */ /* 0x000fe40000000f00 */
[----:B------:R-:W-:-:S03]  /*3020*/  MOV R4, 0x3050 ;  /* 0x0000305000047802 */ /* 0x000fc60000000f00 */
[----:B------:R2:W-:Y:S04]  /*3030*/  STS [UR6+0x120], R0 ;  /* 0x00012000ff007988 */ /* 0x0005e80008000806 */
[----:B-12--5:R-:W-:Y:S05]  /*3040*/  CALL.REL.NOINC `($__internal_1_$__cuda_sm10x_tcgen05_guardrail_trap_phase_invalid_during_alloc) ;  /* 0x00000050009c7944 */ /* 0x026fea0003c00000 */
.L_x_57:
[----:B------:R-:W-:Y:S05]  /*3050*/  WARPSYNC.ALL ;  /* 0x0000000000007948 */ /* 0x000fea0003800000 */
[----:B------:R-:W3:Y:S01]  /*3060*/  S2UR UR4, SR_CgaCtaId ;  /* 0x00000000000479c3 */ /* 0x000ee20000008800 */
[----:B------:R-:W-:Y:S01]  /*3070*/  UMOV UR26, 0x400 ;  /* 0x00000400001a7882 */ /* 0x000fe20000000000 */
[----:B------:R-:W-:-:S06]  /*3080*/  NOP ;  /* 0x0000000000007918 */ /* 0x000fcc0000000000 */
[----:B------:R-:W-:Y:S06]  /*3090*/  BAR.ARV 0x6, 0xa0 ;  /* 0x0182800000007b1d */ /* 0x000fec0000002000 */
[----:B------:R-:W4:Y:S01]  /*30a0*/  LDCU UR5, c[0x0][0x38c] ;  /* 0x00007180ff0577ac */ /* 0x000f220008000800 */
[----:B------:R-:W-:Y:S01]  /*30b0*/  LOP3.LUT R2, R2, 0xffff, RZ, 0xc0, !PT ;  /* 0x0000ffff02027812 */ /* 0x000fe200078ec0ff */
[----:B------:R-:W-:Y:S01]  /*30c0*/  IMAD.MOV.U32 R11, RZ, RZ, 0x1 ;  /* 0x00000001ff0b7424 */ /* 0x000fe200078e00ff */
[----:B------:R-:W-:Y:S01]  /*30d0*/  CS2R R8, SRZ ;  /* 0x0000000000087805 */ /* 0x000fe2000001ff00 */
[----:B------:R-:W1:Y:S01]  /*30e0*/  LDCU UR7, c[0x0][0x38c] ;  /* 0x00007180ff0777ac */ /* 0x000e620008000800 */
[----:B------:R-:W-:Y:S01]  /*30f0*/  R2UR UR27, R2 ;  /* 0x00000000021b72ca */ /* 0x000fe200000e0000 */
[----:B------:R-:W-:Y:S01]  /*3100*/  IMAD.MOV.U32 R10, RZ, RZ, RZ ;  /* 0x000000ffff0a7224 */ /* 0x000fe200078e00ff */
[----:B------:R-:W-:Y:S01]  /*3110*/  UMOV UR30, URZ ;  /* 0x000000ff001e7c82 */ /* 0x000fe20008000000 */
[----:B------:R-:W-:Y:S01]  /*3120*/  UMOV UR24, URZ ;  /* 0x000000ff00187c82 */ /* 0x000fe20008000000 */
[----:B---3--:R-:W-:Y:S01]  /*3130*/  ULEA UR26, UR4, UR26, 0x18 ;  /* 0x0000001a041a7291 */ /* 0x008fe2000f8ec0ff */
[----:B------:R-:W-:Y:S01]  /*3140*/  UMOV UR38, 0x0 ;  /* 0x0000000000267882 */ /* 0x000fe20000000000 */
[----:B------:R-:W-:-:S02]  /*3150*/  UMOV UR39, 0x42004a0 ;  /* 0x042004a000277882 */ /* 0x000fc40000000000 */
[----:B------:R-:W-:Y:S02]  /*3160*/  UIADD3 UR4, UPT, UPT, UR26, 0x4400, URZ ;  /* 0x000044001a047890 */ /* 0x000fe4000fffe0ff */
[----:B------:R-:W-:Y:S02]  /*3170*/  UIADD3 UR6, UPT, UPT, UR26, 0xc400, URZ ;  /* 0x0000c4001a067890 */ /* 0x000fe4000fffe0ff */
[----:B----4-:R-:W-:Y:S01]  /*3180*/  UIADD3 UR5, UPT, UPT, UR5, 0x7f, URZ ;  /* 0x0000007f05057890 */ /* 0x010fe2000fffe0ff */
[----:B--2---:R-:W2:Y:S01]  /*3190*/  LDS R0, [UR26+0x120] ;  /* 0x0001201aff007984 */ /* 0x004ea20008000800 */
[----:B-1----:R-:W-:Y:S01]  /*31a0*/  UMOV UR36, 0x0 ;  /* 0x0000000000247882 */ /* 0x002fe20000000000 */
[----:B------:R-:W-:Y:S01]  /*31b0*/  UMOV UR37, 0x42004a0 ;  /* 0x042004a000257882 */ /* 0x000fe20000000000 */
[----:B------:R-:W-:Y:S02]  /*31c0*/  USHF.R.S32.HI UR40, URZ, 0x1f, UR5 ;  /* 0x0000001fff287899 */ /* 0x000fe40008011405 */
[----:B------:R-:W-:-:S02]  /*31d0*/  UISETP.GE.AND UP4, UPT, UR7, 0x1, UPT ;  /* 0x000000010700788c */ /* 0x000fc4000bf86270 */
[----:B------:R-:W-:Y:S02]  /*31e0*/  ULEA.HI UR40, UR40, UR5, URZ, 0x7 ;  /* 0x0000000528287291 */ /* 0x000fe4000f8f38ff */
[----:B------:R-:W-:Y:S02]  /*31f0*/  USHF.R.U32.HI UR5, URZ, 0x4, UR4 ;  /* 0x00000004ff057899 */ /* 0x000fe40008011604 */
[----:B------:R-:W-:Y:S02]  /*3200*/  USHF.R.S32.HI UR40, URZ, 0x7, UR40 ;  /* 0x00000007ff287899 */ /* 0x000fe40008011428 */
[----:B------:R-:W-:Y:S02]  /*3210*/  USHF.R.U32.HI UR4, URZ, 0x4, UR6 ;  /* 0x00000004ff047899 */ /* 0x000fe40008011606 */
[----:B------:R-:W-:Y:S02]  /*3220*/  UISETP.LT.AND UP0, UPT, UR40, 0x1, UPT ;  /* 0x000000012800788c */ /* 0x000fe4000bf01270 */
[----:B------:R-:W-:-:S02]  /*3230*/  ULOP3.LUT UR5, UR5, 0x3fff, URZ, 0xc0, !UPT ;  /* 0x00003fff05057892 */ /* 0x000fc4000f8ec0ff */
[----:B------:R-:W-:Y:S02]  /*3240*/  ULOP3.LUT UR4, UR4, 0x3fff, URZ, 0xc0, !UPT ;  /* 0x00003fff04047892 */ /* 0x000fe4000f8ec0ff */
[----:B------:R-:W-:Y:S02]  /*3250*/  USEL UR41, UR40, 0x1, !UP0 ;  /* 0x0000000128297887 */ /* 0x000fe4000c000000 */
[----:B------:R-:W-:Y:S02]  /*3260*/  ULOP3.LUT UR28, UR5, 0x10000, URZ, 0xfc, !UPT ;  /* 0x00010000051c7892 */ /* 0x000fe4000f8efcff */
[----:B------:R-:W-:Y:S02]  /*3270*/  ULOP3.LUT UR29, UR4, 0x10000, URZ, 0xfc, !UPT ;  /* 0x00010000041d7892 */ /* 0x000fe4000f8efcff */
[----:B------:R-:W-:Y:S01]  /*3280*/  UIADD3 UR41, UPT, UPT, -UR41, URZ, URZ ;  /* 0x000000ff29297290 */ /* 0x000fe2000fffe1ff */
[----:B------:R-:W-:Y:S01]  /*3290*/  UMOV UR34, 0x0 ;  /* 0x0000000000227882 */ /* 0x000fe20000000000 */
[----:B------:R-:W-:Y:S01]  /*32a0*/  UMOV UR35, 0x42004a0 ;  /* 0x042004a000237882 */ /* 0x000fe20000000000 */
[----:B------:R-:W-:Y:S01]  /*32b0*/  UMOV UR32, 0x0 ;  /* 0x0000000000207882 */ /* 0x000fe20000000000 */
[----:B------:R-:W-:Y:S01]  /*32c0*/  UMOV UR33, 0x42004a0 ;  /* 0x042004a000217882 */ /* 0x000fe20000000000 */
[----:B--2---:R-:W-:-:S15]  /*32d0*/  R2UR UR42, R0 ;  /* 0x00000000002a72ca */ /* 0x004fde00000e0000 */
.L_x_66:
[----:B------:R-:W-:Y:S02]  /*32e0*/  LEA R0, R10, UR26, 0x3 ;  /* 0x0000001a0a007c11 */ /* 0x000fe4000f8e18ff */
[----:B------:R-:W-:Y:S02]  /*32f0*/  SHF.L.U32 R2, R9, 0x1f, RZ ;  /* 0x0000001f09027819 */ /* 0x000fe400000006ff */
[----:B------:R-:W-:Y:S01]  /*3300*/  PLOP3.LUT P0, PT, PT, PT, UP4, 0x80, 0x8 ;  /* 0x000000000008781c */ /* 0x000fe20003f0f048 */
[----:B------:R-:W-:Y:S01]  /*3310*/  VIADD R3, R0, 0x80 ;  /* 0x0000008000037836 */ /* 0x000fe20000000000 */
[----:B-1----:R-:W1:Y:S02]  /*3320*/  SYNCS.PHASECHK.TRANS64.TRYWAIT P1, [R0+URZ+0x70], R2 ;  /* 0x00007002000075a7 */ /* 0x002e6400080211ff */
[----:B-1-3--:R-:W-:Y:S09]  /*3330*/  @!P1 BRA `(.L_x_60) ;  /* 0x00000048006c9947 */ /* 0x00aff20003800000 */
.L_x_127:
[----:B------:R-:W-:Y:S01]  /*3340*/  LEA R4, R10, UR26, 0x4 ;  /* 0x0000001a0a047c11 */ /* 0x000fe2000f8e20ff */
[----:B------:R-:W-:Y:S01]  /*3350*/  @UP4 ULEA UR4, UR24, UR26, 0x3 ;  /* 0x0000001a18044291 */ /* 0x000fe2000f8e18ff */
[----:B------:R-:W-:Y:S01]  /*3360*/  PLOP3.LUT P2, PT, PT, PT, PT, 0x80, 0x8 ;  /* 0x000000000008781c */ /* 0x000fe20003f4f070 */
[----:B------:R-:W-:Y:S01]  /*3370*/  ULEA UR31, UR30, UR26, 0x3 ;  /* 0x0000001a1e1f7291 */ /* 0x000fe2000f8e18ff */
[----:B------:R-:W-:Y:S02]  /*3380*/  PRMT R3, RZ, 0x654, R3 ;  /* 0x00000654ff037816 */ /* 0x000fe40000000003 */
[----:B------:R-:W2:Y:S01]  /*3390*/  LDS.128 R4, [R4+0x100] ;  /* 0x0001000004047984 */ /* 0x000ea20000000c00 */
[----:B-1----:R-:W-:Y:S02]  /*33a0*/  @P0 SHF.L.U32 R2, R8, 0x1f, RZ ;  /* 0x0000001f08020819 */ /* 0x002fe400000006ff */
[----:B------:R-:W-:Y:S01]  /*33b0*/  SHF.L.U32 R0, R11, 0x1f, RZ ;  /* 0x0000001f0b007819 */ /* 0x000fe200000006ff */
[----:B------:R-:W-:Y:S01]  /*33c0*/  @!PT LDS RZ, [RZ] ;  /* 0x00000000fffff984 */ /* 0x000fe20000000800 */
[----:B------:R-:W-:Y:S01]  /*33d0*/  @!PT LDS RZ, [RZ] ;  /* 0x00000000fffff984 */ /* 0x000fe20000000800 */
[----:B------:R-:W-:Y:S01]  /*33e0*/  @!PT LDS RZ, [RZ] ;  /* 0x00000000fffff984 */ /* 0x000fe20000000800 */
[----:B------:R-:W-:Y:S01]  /*33f0*/  @!PT LDS RZ, [RZ] ;  /* 0x00000000fffff984 */ /* 0x000fe20000000800 */
[----:B------:R1:W-:Y:S06]  /*3400*/  MEMBAR.ALL.CTA ;  /* 0x0000000000007992 */ /* 0x0003ec0000008000 */
[----:B-1----:R-:W1:Y:S02]  /*3410*/  FENCE.VIEW.ASYNC.S ;  /* 0x00000000000073c6 */ /* 0x002e640000000000 */
[----:B-1----:R1:W-:Y:S01]  /*3420*/  SYNCS.ARRIVE.TRANS64.RED.A1T0 RZ, [R3+URZ], RZ ;  /* 0x000000ff03ff79a7 */ /* 0x0023e200081004ff */
[----:B------:R1:W3:Y:S01]  /*3430*/  @P0 SYNCS.PHASECHK.TRANS64.TRYWAIT P2, [UR4], R2 ;  /* 0x00000002ff0005a7 */ /* 0x0002e20008041104 */
[----:B------:R-:W-:Y:S01]  /*3440*/  ULEA.HI UR4, UR30, UR30, URZ, 0x1 ;  /* 0x0000001e1e047291 */ /* 0x000fe2000f8f08ff */
[----:B--2---:R-:W-:-:S03]  /*3450*/  LOP3.LUT P1, RZ, R6, 0x1, RZ, 0xc0, !PT ;  /* 0x0000000106ff7812 */ /* 0x004fc6000782c0ff */
[----:B------:R-:W-:Y:S02]  /*3460*/  USHF.L.U32 UR11, UR4, 0x6, URZ ;  /* 0x00000006040b7899 */ /* 0x000fe400080006ff */
[----:B------:R-:W-:Y:S02]  /*3470*/  ULOP3.LUT UR4, UR4, 0xffe, URZ, 0xc0, !UPT ;  /* 0x00000ffe04047892 */ /* 0x000fe4000f8ec0ff */
[----:B------:R-:W-:Y:S02]  /*3480*/  ULOP3.LUT UR11, UR11, 0xffffff80, URZ, 0xc0, !UPT ;  /* 0xffffff800b0b7892 */ /* 0x000fe4000f8ec0ff */
[----:B------:R-:W-:Y:S02]  /*3490*/  UIADD3 UR4, UPT, UPT, -UR4, UR30, URZ ;  /* 0x0000001e04047290 */ /* 0x000fe4000fffe1ff */
[----:B------:R-:W-:Y:S01]  /*34a0*/  UIADD3 UR11, UPT, UPT, UR42, UR11, URZ ;  /* 0x0000000b2a0b7290 */ /* 0x000fe2000fffe0ff */
[----:B------:R-:W2:Y:S03]  /*34b0*/  SYNCS.PHASECHK.TRANS64.TRYWAIT P0, [UR31+0xb0], R0 ;  /* 0x0000b000ff0075a7 */ /* 0x000ea6000800111f */
[----:B------:R-:W-:Y:S01]  /*34c0*/  ULEA UR11, UR4, UR11, 0x14 ;  /* 0x0000000b040b7291 */ /* 0x000fe2000f8ea0ff */
[----:B-123--:R-:W-:Y:S11]  /*34d0*/  @!P0 BRA `(.L_x_61) ;  /* 0x0000004800188947 */ /* 0x00eff60003800000 */
.L_x_129:
[----:B------:R-:W-:Y:S01]  /*34e0*/  IADD3 R10, PT, PT, R10, 0x1, RZ ;  /* 0x000000010a0a7810 */ /* 0x000fe20007ffe0ff */
[----:B------:R-:W-:Y:S06]  /*34f0*/  BRA.U !UP4, `(.L_x_62) ;  /* 0x000000010cc07547 */ /* 0x000fec000b800000 */
[----:B------:R-:W-:Y:S01]  /*3500*/  UPLOP3.LUT UP2, UPT, UPT, UPT, UPT, 0x40, 0x4 ;  /* 0x000000000004789c */ /* 0x000fe20003f4e870 */
[----:B------:R-:W-:Y:S01]  /*3510*/  UMOV UR23, UR41 ;  /* 0x0000002900177c82 */ /* 0x000fe20008000000 */
[----:B------:R-:W-:Y:S01]  /*3520*/  UMOV UR22, UR40 ;  /* 0x0000002800167c82 */ /* 0x000fe20008000000 */
[----:B------:R-:W-:-:S08]  /*3530*/  UMOV UR10, UR24 ;  /* 0x00000018000a7c82 */ /* 0x000fd00008000000 */
.L_x_65:
[----:B------:R-:W-:Y:S02]  /*3540*/  UIADD3 UR23, UPT, UPT, UR23, 0x1, URZ ;  /* 0x0000000117177890 */ /* 0x000fe4000fffe0ff */
[----:B--2---:R-:W-:Y:S02]  /*3550*/  ULEA UR5, UR10, UR26, 0x3 ;  /* 0x0000001a0a057291 */ /* 0x004fe4000f8e18ff */
[----:B------:R-:W-:Y:S01]  /*3560*/  UISETP.NE.AND UP3, UPT, UR23, URZ, UPT ;  /* 0x000000ff1700728c */ /* 0x000fe2000bf65270 */
[----:B---3--:R-:W-:Y:S10]  /*3570*/  @P2 BRA `(.L_x_63) ;  /* 0x00000000000c2947 */ /* 0x008ff40003800000 */
[----:B-1----:R-:W-:Y:S04]  /*3580*/  SHF.L.U32 R2, R8, 0x1f, RZ ;  /* 0x0000001f08027819 */ /* 0x002fe800000006ff */
[----:B------:R-:W1:Y:S02]  /*3590*/  SYNCS.PHASECHK.TRANS64.TRYWAIT P0, [UR5], R2 ;  /* 0x00000002ff0075a7 */ /* 0x000e640008001105 */
[----:B-1----:R-:W-:Y:S05]  /*35a0*/  @!P0 BRA `(.L_x_64) ;  /* 0x0000004400fc8947 */ /* 0x002fea0003800000 */
.L_x_63:
[----:B------:R-:W-:Y:S01]  /*35b0*/  UISETP.NE.AND UP0, UPT, UR22, 0x1, UPT ;  /* 0x000000011600788c */ /* 0x000fe2000bf05270 */
[----:B------:R-:W-:Y:S01]  /*35c0*/  PLOP3.LUT P2, PT, PT, PT, PT, 0x80, 0x8 ;  /* 0x000000000008781c */ /* 0x000fe20003f4f070 */
[----:B------:R-:W-:Y:S02]  /*35d0*/  UIADD3 UR4, UPT, UPT, UR10, 0x1, URZ ;  /* 0x000000010a047890 */ /* 0x000fe4000fffe0ff */
[----:B------:R-:W-:Y:S02]  /*35e0*/  UIADD3 UR25, UPT, UPT, UR5, 0x20, URZ ;  /* 0x0000002005197890 */ /* 0x000fe4000fffe0ff */
[----:B------:R-:W-:Y:S01]  /*35f0*/  UISETP.NE.AND UP1, UPT, UR4, 0x4, UPT ;  /* 0x000000040400788c */ /* 0x000fe2000bf25270 */
[----:B------:R-:W-:Y:S01]  /*3600*/  PLOP3.LUT P0, PT, PT, PT, UP0, 0x80, 0x8 ;  /* 0x000000000008781c */ /* 0x000fe20003f0f008 */
[----:B------:R-:W-:Y:S02]  /*3610*/  UIADD3 UR22, UPT, UPT, UR22, -0x1, URZ ;  /* 0xffffffff16167890 */ /* 0x000fe4000fffe0ff */
[----:B------:R-:W-:Y:S02]  /*3620*/  USEL UR6, URZ, 0x1, UP1 ;  /* 0x00000001ff067887 */ /* 0x000fe40008800000 */
[----:B------:R-:W-:Y:S01]  /*3630*/  USEL UR24, UR4, URZ, UP1 ;  /* 0x000000ff04187287 */ /* 0x000fe20008800000 */
[----:B------:R-:W-:Y:S01]  /*3640*/  UMOV UR7, 0x40004040 ;  /* 0x4000404000077882 */ /* 0x000fe20000000000 */
[----:B------:R-:W-:Y:S02]  /*3650*/  UMOV UR5, 0x40004040 ;  /* 0x4000404000057882 */ /* 0x000fe40000000000 */
[----:B------:R-:W-:Y:S01]  /*3660*/  @UP0 ULEA UR4, UR24, UR26, 0x3 ;  /* 0x0000001a18040291 */ /* 0x000fe2000f8e18ff */
[----:B------:R-:W-:Y:S01]  /*3670*/  LOP3.LUT R8, R8, UR6, RZ, 0x3c, !PT ;  /* 0x0000000608087c12 */ /* 0x000fe2000f8e3cff */
[----:B------:R-:W-:Y:S01]  /*3680*/  ULEA UR6, UR10, UR29, 0xa ;  /* 0x0000001d0a067291 */ /* 0x000fe2000f8e50ff */
[----:B------:R-:W-:Y:S02]  /*3690*/  UMOV UR21, 0x40004040 ;  /* 0x4000404000157882 */ /* 0x000fe40000000000 */
[----:B-1----:R-:W-:Y:S01]  /*36a0*/  @P0 SHF.L.U32 R0, R8, 0x1f, RZ ;  /* 0x0000001f08000819 */ /* 0x002fe200000006ff */
[----:B------:R-:W-:Y:S02]  /*36b0*/  UIADD3 UR20, UPT, UPT, UR6, 0x2, URZ ;  /* 0x0000000206147890 */ /* 0x000fe4000fffe0ff */
[----:B------:R-:W-:Y:S01]  /*36c0*/  UIADD3 UR16, UPT, UPT, UR6, 0x4, URZ ;  /* 0x0000000406107890 */ /* 0x000fe2000fffe0ff */
[----:B------:R2:W3:Y:S01]  /*36d0*/  @P0 SYNCS.PHASECHK.TRANS64.TRYWAIT P2, [UR4], R0 ;  /* 0x00000000ff0005a7 */ /* 0x0004e20008041104 */
[----:B------:R-:W-:Y:S02]  /*36e0*/  ULEA UR4, UR10, UR28, 0x9 ;  /* 0x0000001c0a047291 */ /* 0x000fe4000f8e48ff */
[----:B------:R-:W-:Y:S02]  /*36f0*/  UIADD3 UR12, UPT, UPT, UR6, 0x6, URZ ;  /* 0x00000006060c7890 */ /* 0x000fe4000fffe0ff */
[----:B------:R-:W-:Y:S02]  /*3700*/  UIADD3 UR18, UPT, UPT, UR4, 0x2, URZ ;  /* 0x0000000204127890 */ /* 0x000fe4000fffe0ff */
[----:B------:R-:W-:Y:S02]  /*3710*/  UIADD3 UR14, UPT, UPT, UR4, 0x4, URZ ;  /* 0x00000004040e7890 */ /* 0x000fe4000fffe0ff */
[----:B------:R-:W-:Y:S01]  /*3720*/  UIADD3 UR8, UPT, UPT, UR4, 0x6, URZ ;  /* 0x0000000604087890 */ /* 0x000fe2000fffe0ff */
[----:B------:R2:W-:Y:S01]  /*3730*/  UTCIMMA gdesc[UR4], gdesc[UR6], tmem[UR11], tmem[UR38], idesc[UR39], UP2 ;  /* 0x00ff2606040075ea */ /* 0x0005e2000900010b */
[----:B------:R-:W-:Y:S01]  /*3740*/  UPLOP3.LUT UP2, UPT, UPT, UPT, UPT, 0x80, 0x8 ;  /* 0x000000000008789c */ /* 0x000fe20003f4f070 */
[----:B------:R-:W-:Y:S01]  /*3750*/  UMOV UR19, 0x40004040 ;  /* 0x4000404000137882 */ /* 0x000fe20000000000 */
[----:B------:R-:W-:Y:S01]  /*3760*/  UMOV UR17, 0x40004040 ;  /* 0x4000404000117882 */ /* 0x000fe20000000000 */
[----:B------:R2:W-:Y:S01]  /*3770*/  UTCIMMA gdesc[UR18], gdesc[UR20], tmem[UR11], tmem[UR36], idesc[UR37], UPT ;  /* 0x00ff2414120075ea */ /* 0x0005e2000b80010b */
[----:B------:R-:W-:Y:S01]  /*3780*/  UMOV UR15, 0x40004040 ;  /* 0x40004040000f7882 */ /* 0x000fe20000000000 */
[----:B------:R-:W-:Y:S01]  /*3790*/  UMOV UR13, 0x40004040 ;  /* 0x40004040000d7882 */ /* 0x000fe20000000000 */
[----:B------:R-:W-:Y:S01]  /*37a0*/  UMOV UR9, 0x40004040 ;  /* 0x4000404000097882 */ /* 0x000fe20000000000 */
[----:B------:R2:W-:Y:S01]  /*37b0*/  UTCIMMA gdesc[UR14], gdesc[UR16], tmem[UR11], tmem[UR34], idesc[UR35], UPT ;  /* 0x00ff22100e0075ea */ /* 0x0005e2000b80010b */
[----:B------:R2:W-:Y:S01]  /*37c0*/  UTCIMMA gdesc[UR8], gdesc[UR12], tmem[UR11], tmem[UR32], idesc[UR33], UPT ;  /* 0x00ff200c080075ea */ /* 0x0005e2000b80010b */
[----:B------:R2:W-:Y:S01]  /*37d0*/  UTCBAR.MULTICAST [UR25], URZ, UR27 ;  /* 0x000000ff190073e9 */ /* 0x0005e2000800081b */
[----:B------:R-:W-:Y:S01]  /*37e0*/  UMOV UR10, UR24 ;  /* 0x00000018000a7c82 */ /* 0x000fe20008000000 */
[----:B------:R-:W-:Y:S05]  /*37f0*/  BRA.U UP3, `(.L_x_65) ;  /* 0xfffffffd03507547 */ /* 0x000fea000b83ffff */
.L_x_62:
[----:B--2---:R-:W-:Y:S01]  /*3800*/  UIADD3 UR4, UPT, UPT, UR30, 0x1, URZ ;  /* 0x000000011e047890 */ /* 0x004fe2000fffe0ff */
[C---:B------:R-:W-:Y:S01]  /*3810*/  ISETP.NE.AND P0, PT, R10.reuse, 0x2, PT ;  /* 0x000000020a00780c */ /* 0x040fe20003f05270 */
[----:B------:R-:W-:Y:S02]  /*3820*/  UIADD3 UR5, UPT, UPT, UR31, 0x90, URZ ;  /* 0x000000901f057890 */ /* 0x000fe4000fffe0ff */
[----:B------:R-:W-:Y:S01]  /*3830*/  UISETP.NE.AND UP0, UPT, UR4, 0x4, UPT ;  /* 0x000000040400788c */ /* 0x000fe2000bf05270 */
[----:B-1----:R-:W-:Y:S02]  /*3840*/  SEL R0, RZ, 0x1, P0 ;  /* 0x00000001ff007807 */ /* 0x002fe40000000000 */
[----:B------:R-:W-:Y:S01]  /*3850*/  SEL R10, R10, RZ, P0 ;  /* 0x000000ff0a0a7207 */ /* 0x000fe20000000000 */
[----:B------:R-:W-:Y:S01]  /*3860*/  USEL UR6, URZ, 0x1, UP0 ;  /* 0x00000001ff067887 */ /* 0x000fe20008000000 */
[----:B------:R-:W-:Y:S01]  /*3870*/  LOP3.LUT R9, R9, R0, RZ, 0x3c, !PT ;  /* 0x0000000009097212 */ /* 0x000fe200078e3cff */
[----:B------:R-:W-:Y:S01]  /*3880*/  USEL UR30, UR4, URZ, UP0 ;  /* 0x000000ff041e7287 */ /* 0x000fe20008000000 */
[----:B------:R1:W-:Y:S03]  /*3890*/  UTCBAR [UR5], URZ ;  /* 0x000000ff050073e9 */ /* 0x0003e600080000ff */
[----:B------:R-:W-:Y:S01]  /*38a0*/  LOP3.LUT R11, R11, UR6, RZ, 0x3c, !PT ;  /* 0x000000060b0b7c12 */ /* 0x000fe2000f8e3cff */
[----:B------:R-:W-:Y:S07]  /*38b0*/  @P1 BRA `(.L_x_66) ;  /* 0xfffffff800881947 */ /* 0x000fee000383ffff */
[----:B------:R-:W2:Y:S01]  /*38c0*/  S2UR UR8, SR_CgaCtaId ;  /* 0x00000000000879c3 */ /* 0x000ea20000008800 */
[----:B------:R-:W-:Y:S01]  /*38d0*/  ELECT P0, URZ, PT ;  /* 0x0000000000ff782f */ /* 0x000fe20003800000 */
[----:B------:R-:W-:Y:S01]  /*38e0*/  IMAD.MOV.U32 R0, RZ, RZ, 0x1 ;  /* 0x00000001ff007424 */ /* 0x000fe200078e00ff */
[----:B------:R-:W-:Y:S01]  /*38f0*/  UIADD3 UR26, UPT, UPT, UR26, 0xb0, URZ ;  /* 0x000000b01a1a7890 */ /* 0x000fe2000fffe0ff */
[----:B------:R-:W-:Y:S01]  /*3900*/  SHF.L.U32 R2, R11, 0x1f, RZ ;  /* 0x0000001f0b027819 */ /* 0x000fe200000006ff */
[----:B------:R-:W-:-:S03]  /*3910*/  UMOV UR4, 0x40 ;  /* 0x0000004000047882 */ /* 0x000fc60000000000 */
[----:B------:R-:W-:Y:S01]  /*3920*/  UVIRTCOUNT.DEALLOC.SMPOOL 0x80 ;  /* 0x000000800000784c */ /* 0x000fe20000000000 */
[----:B--2---:R-:W-:Y:S02]  /*3930*/  ULEA UR8, UR8, UR4, 0x18 ;  /* 0x0000000408087291 */ /* 0x004fe4000f8ec0ff */
[----:B------:R-:W-:-:S07]  /*3940*/  ULEA UR4, UR30, UR26, 0x3 ;  /* 0x0000001a1e047291 */ /* 0x000fce000f8e18ff */
[----:B------:R2:W-:Y:S02]  /*3950*/  @P0 STS.U8 [UR8+0x1c], R0 ;  /* 0x00001c00ff000988 */ /* 0x0005e40008000008 */
[----:B------:R-:W4:Y:S02]  /*3960*/  SYNCS.PHASECHK.TRANS64.TRYWAIT P0, [UR4], R2 ;  /* 0x00000002ff0075a7 */ /* 0x000f240008001104 */
[----:B--2-4-:R-:W-:Y:S05]  /*3970*/  @!P0 BRA `(.L_x_67) ;  /* 0x0000004400208947 */ /* 0x014fea0003800000 */
.L_x_132:
[----:B------:R-:W-:-:S04]  /*3980*/  UIADD3 UR4, UPT, UPT, UR30, 0x1, URZ ;  /* 0x000000011e047890 */ /* 0x000fc8000fffe0ff */
[----:B------:R-:W-:-:S04]  /*3990*/  UISETP.NE.AND UP0, UPT, UR4, 0x4, UPT ;  /* 0x000000040400788c */ /* 0x000fc8000bf05270 */
[----:B------:R-:W-:Y:S02]  /*39a0*/  USEL UR6, URZ, 0x1, UP0 ;  /* 0x00000001ff067887 */ /* 0x000fe40008000000 */
[----:B------:R-:W-:-:S04]  /*39b0*/  USEL UR4, UR4, URZ, UP0 ;  /* 0x000000ff04047287 */ /* 0x000fc80008000000 */
[----:B-1----:R-:W-:Y:S01]  /*39c0*/  ULEA UR5, UR4, UR26, 0x3 ;  /* 0x0000001a04057291 */ /* 0x002fe2000f8e18ff */
[----:B--2---:R-:W-:-:S04]  /*39d0*/  LOP3.LUT R2, R11, UR6, RZ, 0x3c, !PT ;  /* 0x000000060b027c12 */ /* 0x004fc8000f8e3cff */
[----:B------:R-:W-:-:S04]  /*39e0*/  SHF.L.U32 R3, R2, 0x1f, RZ ;  /* 0x0000001f02037819 */ /* 0x000fc800000006ff */
[----:B------:R-:W1:Y:S02]  /*39f0*/  SYNCS.PHASECHK.TRANS64.TRYWAIT P0, [UR5], R3 ;  /* 0x00000003ff0075a7 */ /* 0x000e640008001105 */
[----:B-1----:R-:W-:Y:S05]  /*3a00*/  @!P0 BRA `(.L_x_68) ;  /* 0x0000004400148947 */ /* 0x002fea0003800000 */
.L_x_134:
        /* <DEDUP_REMOVED lines=9> */
.L_x_136:
[----:B------:R-:W-:-:S04]  /*3aa0*/  UIADD3 UR4, UPT, UPT, UR4, 0x1, URZ ;  /* 0x0000000104047890 */ /* 0x000fc8000fffe0ff */
[----:B------:R-:W-:-:S04]  /*3ab0*/  UISETP.NE.AND UP0, UPT, UR4, 0x4, UPT ;  /* 0x000000040400788c */ /* 0x000fc8000bf05270 */
[----:B------:R-:W-:Y:S02]  /*3ac0*/  USEL UR5, URZ, 0x1, UP0 ;  /* 0x00000001ff057887 */ /* 0x000fe40008000000 */
[----:B------:R-:W-:-:S04]  /*3ad0*/  USEL UR4, UR4, URZ, UP0 ;  /* 0x000000ff04047287 */ /* 0x000fc80008000000 */
[----:B------:R-:W-:Y:S01]  /*3ae0*/  ULEA UR4, UR4, UR26, 0x3 ;  /* 0x0000001a04047291 */ /* 0x000fe2000f8e18ff */
[----:B------:R-:W-:-:S04]  /*3af0*/  LOP3.LUT R2, R2, UR5, RZ, 0x3c, !PT ;  /* 0x0000000502027c12 */ /* 0x000fc8000f8e3cff */
[----:B------:R-:W-:-:S04]  /*3b00*/  SHF.L.U32 R2, R2, 0x1f, RZ ;  /* 0x0000001f02027819 */ /* 0x000fc800000006ff */
[----:B------:R-:W2:Y:S02]  /*3b10*/  SYNCS.PHASECHK.TRANS64.TRYWAIT P0, [UR4], R2 ;  /* 0x00000002ff0075a7 */ /* 0x000ea40008001104 */
[----:B--2---:R-:W-:Y:S05]  /*3b20*/  @!P0 BRA `(.L_x_70) ;  /* 0x0000004000fc8947 */ /* 0x004fea0003800000 */
.L_x_138:
[----:B------:R-:W-:Y:S01]  /*3b30*/  NOP ;  /* 0x0000000000007918 */ /* 0x000fe20000000000 */
[----:B-1----:R-:W1:Y:S01]  /*3b40*/  LDS R0, [UR8+0x14] ;  /* 0x00001408ff007984 */ /* 0x002e620008000800 */
[----:B------:R-:W-:Y:S01]  /*3b50*/  ULOP3.LUT UR4, UR42, 0xffff, URZ, 0xc0, !UPT ;  /* 0x0000ffff2a047892 */ /* 0x000fe2000f8ec0ff */
[----:B------:R-:W-:Y:S01]  /*3b60*/  UMOV UR5, 0xffff ;  /* 0x0000ffff00057882 */ /* 0x000fe20000000000 */
[----:B------:R-:W-:Y:S02]  /*3b70*/  UMOV UR6, 0x1 ;  /* 0x0000000100067882 */ /* 0x000fe40000000000 */
[----:B------:R-:W-:-:S04]  /*3b80*/  USHF.R.U32.HI UR4, URZ, 0x5, UR4 ;  /* 0x00000005ff047899 */ /* 0x000fc80008011604 */
[----:B------:R-:W-:Y:S02]  /*3b90*/  USHF.L.U32 UR5, UR5, UR4, URZ ;  /* 0x0000000405057299 */ /* 0x000fe400080006ff */
[----:B------:R-:W-:-:S04]  /*3ba0*/  USHF.L.U32 UR4, UR6, UR4, URZ ;  /* 0x0000000406047299 */ /* 0x000fc800080006ff */
[----:B-1----:R-:W-:-:S04]  /*3bb0*/  LOP3.LUT R0, R0, UR5, RZ, 0xc0, !PT ;  /* 0x0000000500007c12 */ /* 0x002fc8000f8ec0ff */
[----:B------:R-:W-:-:S13]  /*3bc0*/  ISETP.NE.AND P0, PT, R0, UR5, PT ;  /* 0x0000000500007c0c */ /* 0x000fda000bf05270 */
[----:B------:R-:W-:Y:S05]  /*3bd0*/  @P0 BRA `(.L_x_71) ;  /* 0x0000000000580947 */ /* 0x000fea0003800000 */
[----:B------:R-:W1:Y:S02]  /*3be0*/  LDS R0, [UR8+0x18] ;  /* 0x00001808ff007984 */ /* 0x000e640008000800 */
[----:B-1----:R-:W-:-:S04]  /*3bf0*/  LOP3.LUT R0, R0, UR4, RZ, 0xc0, !PT ;  /* 0x0000000400007c12 */ /* 0x002fc8000f8ec0ff */
[----:B------:R-:W-:-:S13]  /*3c00*/  ISETP.NE.AND P0, PT, R0, UR4, PT ;  /* 0x0000000400007c0c */ /* 0x000fda000bf05270 */
[----:B------:R-:W-:Y:S05]  /*3c10*/  @P0 BRA `(.L_x_72) ;  /* 0x00000000003c0947 */ /* 0x000fea0003800000 */
[----:B------:R-:W1:Y:S01]  /*3c20*/  S2R R2, SR_LANEID ;  /* 0x0000000000027919 */ /* 0x000e620000000000 */
[----:B------:R-:W-:-:S06]  /*3c30*/  ULOP3.LUT UR5, URZ, UR5, URZ, 0x33, !UPT ;  /* 0x00000005ff057292 */ /* 0x000fcc000f8e33ff */
[----:B------:R-:W-:-:S04]  /*3c40*/  IMAD.U32 R0, RZ, RZ, UR5 ;  /* 0x00000005ff007e24 */ /* 0x000fc8000f8e00ff */
[----:B------:R2:W4:Y:S02]  /*3c50*/  REDUX UR7, R0 ;  /* 0x00000000000773c4 */ /* 0x0005240000000000 */
[----:B------:R1:W-:Y:S01]  /*3c60*/  UTCATOMSWS.AND URZ, UR5 ;  /* 0x0000000500ff79e3 */ /* 0x0003e20008000000 */
[----:B--2---:R-:W-:Y:S01]  /*3c70*/  LOP3.LUT R0, RZ, UR4, RZ, 0x33, !PT ;  /* 0x00000004ff007c12 */ /* 0x004fe2000f8e33ff */
[----:B------:R-:W-:Y:S02]  /*3c80*/  VOTEU.ANY UR4, UPT, PT ;  /* 0x0000000000047886 */ /* 0x000fe400038e0100 */
[----:B------:R-:W-:Y:S02]  /*3c90*/  UFLO.U32 UR4, UR4 ;  /* 0x00000004000472bd */ /* 0x000fe400080e0000 */
[----:B------:R-:W2:Y:S04]  /*3ca0*/  REDUX UR6, R0 ;  /* 0x00000000000673c4 */ /* 0x000ea80000000000 */
[----:B-1----:R-:W-:-:S02]  /*3cb0*/  ISETP.EQ.U32.AND P0, PT, R2, UR4, PT ;  /* 0x0000000402007c0c */ /* 0x002fc4000bf02070 */
[----:B----4-:R-:W-:-:S11]  /*3cc0*/  MOV R2, UR7 ;  /* 0x0000000700027c02 */ /* 0x010fd60008000f00 */
[----:B------:R1:W-:Y:S01]  /*3cd0*/  @P0 ATOMS.AND RZ, [UR8+0x14], R2 ;  /* 0x00001402ffff098c */ /* 0x0003e2000a800008 */
[----:B--2---:R-:W-:-:S05]  /*3ce0*/  IMAD.U32 R0, RZ, RZ, UR6 ;  /* 0x00000006ff007e24 */ /* 0x004fca000f8e00ff */
[----:B------:R1:W-:Y:S01]  /*3cf0*/  @P0 ATOMS.AND RZ, [UR8+0x18], R0 ;  /* 0x00001800ffff098c */ /* 0x0003e2000a800008 */
[----:B------:R-:W-:Y:S05]  /*3d00*/  BRA `(.L_x_73) ;  /* 0x0000000000147947 */ /* 0x000fea0003800000 */
.L_x_72:
[----:B------:R-:W-:Y:S02]  /*3d10*/  MOV R2, 0x3d30 ;  /* 0x00003d3000027802 */ /* 0x000fe40000000f00 */
[----:B---3-5:R-:W-:Y:S05]  /*3d20*/  CALL.REL.NOINC `($__internal_0_$__cuda_sm10x_tcgen05_guardrail_trap_col_being_dealloced_not_returned_by_alloc) ;  /* 0x0000004400587944 */ /* 0x028fea0003c00000 */
[----:B------:R-:W-:Y:S05]  /*3d30*/  BRA `(.L_x_73) ;  /* 0x0000000000087947 */ /* 0x000fea0003800000 */
.L_x_71:
[----:B------:R-:W-:Y:S02]  /*3d40*/  MOV R2, 0x3d60 ;  /* 0x00003d6000027802 */ /* 0x000fe40000000f00 */
[----:B---3-5:R-:W-:Y:S05]  /*3d50*/  CALL.REL.NOINC `($__internal_2_$__cuda_sm10x_tcgen05_guardrail_trap_unallocated_columns_being_dealloced) ;  /* 0x0000004400647944 */ /* 0x028fea0003c00000 */
.L_x_73:
[----:B------:R-:W-:Y:S01]  /*3d60*/  NOP ;  /* 0x0000000000007918 */ /* 0x000fe20000000000 */
[----:B------:R-:W-:Y:S05]  /*3d70*/  EXIT ;  /* 0x000000000000794d */ /* 0x000fea0003800000 */
.L_x_55:
[----:B------:R-:W-:-:S09]  /*3d80*/  UISETP.NE.OR UP0, UPT, UR18, 0x3, !UP3 ;  /* 0x000000031200788c */ /* 0x000fd2000df05670 */
[----:B------:R-:W-:Y:S05]  /*3d90*/  BRA.U UP0, `(.L_x_74) ;  /* 0x0000000d00ac7547 */ /* 0x000fea000b800000 */
[----:B------:R-:W2:Y:S01]  /*3da0*/  LDCU.64 UR4, c[0x0][0x888] ;  /* 0x00011100ff0477ac */ /* 0x000ea20008000a00 */
[----:B------:R-:W3:Y:S01]  /*3db0*/  LDC.64 R12, c[0x0][0x348] ;  /* 0x0000d200ff0c7b82 */ /* 0x000ee20000000a00 */
[----:B------:R-:W-:Y:S02]  /*3dc0*/  HFMA2 R9, -RZ, RZ, 0, 0 ;  /* 0x00000000ff097431 */ /* 0x000fe400000001ff */
[----:B------:R-:W-:Y:S01]  /*3dd0*/  IMAD.MOV.U32 R11, RZ, RZ, 0x1 ;  /* 0x00000001ff0b7424 */ /* 0x000fe200078e00ff */
[----:B------:R-:W4:Y:S01]  /*3de0*/  LDCU UR31, c[0x0][0x370] ;  /* 0x00006e00ff1f77ac */ /* 0x000f220008000800 */
[----:B------:R-:W-:Y:S01]  /*3df0*/  IMAD.MOV.U32 R10, RZ, RZ, RZ ;  /* 0x000000ffff0a7224 */ /* 0x000fe200078e00ff */
[----:B------:R-:W-:Y:S01]  /*3e00*/  MOV R3, 0x1000 ;  /* 0x0000100000037802 */ /* 0x000fe20000000f00 */
[----:B------:R-:W4:Y:S01]  /*3e10*/  LDCU.128 UR32, c[0x0][0xb10] ;  /* 0x00016200ff2077ac */ /* 0x000f220008000c00 */
[----:B------:R-:W1:Y:S01]  /*3e20*/  LDCU UR30, c[0x0][0x374] ;  /* 0x00006e80ff1e77ac */ /* 0x000e620008000800 */
[----:B------:R-:W1:Y:S01]  /*3e30*/  LDCU.64 UR28, c[0x0][0x890] ;  /* 0x00011200ff1c77ac */ /* 0x000e620008000a00 */
[----:B------:R-:W1:Y:S01]  /*3e40*/  LDCU UR15, c[0x0][0xb0c] ;  /* 0x00016180ff0f77ac */ /* 0x000e620008000800 */
[----:B--2---:R-:W-:Y:S01]  /*3e50*/  UISETP.NE.U32.AND UP0, UPT, UR4, URZ, UPT ;  /* 0x000000ff0400728c */ /* 0x004fe2000bf05070 */
[----:B------:R-:W2:Y:S01]  /*3e60*/  LDCU UR41, c[0x0][0xb20] ;  /* 0x00016400ff2977ac */ /* 0x000ea20008000800 */
[----:B------:R-:W2:Y:S01]  /*3e70*/  LDCU UR4, c[0x0][0xb30] ;  /* 0x00016600ff0477ac */ /* 0x000ea20008000800 */
[----:B------:R-:W-:Y:S01]  /*3e80*/  UMOV UR21, 0x400 ;  /* 0x0000040000157882 */ /* 0x000fe20000000000 */
[----:B----4-:R-:W-:-:S02]  /*3e90*/  UIMAD.WIDE.U32 UR6, UR31, UR32, URZ ;  /* 0x000000201f0672a5 */ /* 0x010fc4000f8e00ff */
[----:B-1----:R-:W-:Y:S02]  /*3ea0*/  UIMAD.WIDE.U32 UR8, UR30, UR35, URZ ;  /* 0x000000231e0872a5 */ /* 0x002fe4000f8e00ff */
[----:B------:R-:W-:Y:S02]  /*3eb0*/  ULEA UR21, UR45, UR21, 0x18 ;  /* 0x000000152d157291 */ /* 0x000fe4000f8ec0ff */
[----:B------:R-:W-:Y:S02]  /*3ec0*/  USEL UR37, URZ, 0x1, UP6 ;  /* 0x00000001ff257887 */ /* 0x000fe4000b000000 */
[----:B------:R-:W-:Y:S02]  /*3ed0*/  UISETP.NE.U32.AND UP6, UPT, UR28, URZ, UPT ;  /* 0x000000ff1c00728c */ /* 0x000fe4000bfc5070 */
[----:B------:R-:W-:Y:S02]  /*3ee0*/  UIADD3 UR38, UPT, UPT, UR21, 0x48, URZ ;  /* 0x0000004815267890 */ /* 0x000fe4000fffe0ff */
[----:B------:R-:W-:-:S02]  /*3ef0*/  UISETP.NE.AND.EX UP5, UPT, UR5, URZ, UPT, UP0 ;  /* 0x000000ff0500728c */ /* 0x000fc4000bfa5300 */
[----:B------:R-:W-:Y:S01]  /*3f00*/  UISETP.NE.AND UP0, UPT, UR42, 0x1, UPT ;  /* 0x000000012a00788c */ /* 0x000fe2000bf05270 */
[----:B------:R-:W-:Y:S01]  /*3f10*/  UMOV UR6, UR7 ;  /* 0x0000000700067c82 */ /* 0x000fe20008000000 */
[----:B------:R-:W-:Y:S01]  /*3f20*/  UMOV UR39, UR9 ;  /* 0x0000000900277c82 */ /* 0x000fe20008000000 */
[----:B------:R-:W-:Y:S02]  /*3f30*/  UISETP.NE.AND UP0, UPT, UR15, 0x1, UPT ;  /* 0x000000010f00788c */ /* 0x000fe4000bf05270 */
[----:B------:R-:W-:Y:S02]  /*3f40*/  UPLOP3.LUT UP4, UPT, UPT, UPT, UPT, 0x40, 0x4 ;  /* 0x000000000004789c */ /* 0x000fe40003f8e870 */
[----:B------:R-:W-:Y:S01]  /*3f50*/  UISETP.GE.AND UP2, UPT, UR42, 0x1, UPT ;  /* 0x000000012a00788c */ /* 0x000fe2000bf46270 */
[----:B------:R-:W1:Y:S01]  /*3f60*/  LDCU.64 UR22, c[0x0][0xb28] ;  /* 0x00016500ff1677ac */ /* 0x000e620008000a00 */
[----:B------:R-:W-:Y:S02]  /*3f70*/  UISETP.NE.AND.EX UP6, UPT, UR29, URZ, UPT, UP6 ;  /* 0x000000ff1d00728c */ /* 0x000fe4000bfc5360 */
[----:B------:R-:W-:-:S02]  /*3f80*/  UIADD3 UR17, UPT, UPT, UR21, 0x40, URZ ;  /* 0x0000004015117890 */ /* 0x000fc4000fffe0ff */
[----:B------:R-:W-:Y:S02]  /*3f90*/  UPRMT UR38, UR45, 0x654, UR38 ;  /* 0x000006542d267896 */ /* 0x000fe40008000026 */
[----:B------:R-:W-:Y:S02]  /*3fa0*/  USHF.R.U32.HI UR40, URZ, UR33, UR6 ;  /* 0x00000021ff287299 */ /* 0x000fe40008011606 */
[----:B--2---:R-:W-:Y:S02]  /*3fb0*/  USHF.R.U32.HI UR39, URZ, UR41, UR39 ;  /* 0x00000029ff277299 */ /* 0x004fe40008011627 */
[----:B------:R-:W-:Y:S02]  /*3fc0*/  UISETP.NE.AND UP0, UPT, UR34, 0x1, UPT ;  /* 0x000000012200788c */ /* 0x000fe4000bf05270 */
[----:B---3--:R-:W-:-:S11]  /*3fd0*/  UISETP.NE.AND UP3, UPT, UR4, 0x1, UPT ;  /* 0x000000010400788c */ /* 0x008fd6000bf65270 */
.L_x_83:
[C---:B------:R-:W-:Y:S02]  /*3fe0*/  LEA R8, R10.reuse, UR21, 0x3 ;  /* 0x000000150a087c11 */ /* 0x040fe4000f8e18ff */
[----:B------:R-:W-:Y:S02]  /*3ff0*/  SHF.L.U32 R0, R9, 0x1f, RZ ;  /* 0x0000001f09007819 */ /* 0x000fe400000006ff */
[----:B------:R-:W-:Y:S02]  /*4000*/  LEA R4, R10, UR21, 0x4 ;  /* 0x000000150a047c11 */ /* 0x000fe4000f8e20ff */
[----:B--2---:R-:W2:Y:S02]  /*4010*/  SYNCS.PHASECHK.TRANS64.TRYWAIT P0, [R8+URZ+0x70], R0 ;  /* 0x00007000080075a7 */ /* 0x004ea400080011ff */
[----:B--2---:R-:W-:Y:S05]  /*4020*/  @!P0 BRA `(.L_x_75) ;  /* 0x0000003c00d48947 */ /* 0x004fea0003800000 */
.L_x_139:
[----:B------:R-:W3:Y:S01]  /*4030*/  LDS.128 R4, [R4+0x100] ;  /* 0x0001000004047984 */ /* 0x000ee20000000c00 */
[----:B------:R-:W-:Y:S01]  /*4040*/  UISETP.GE.AND UP0, UPT, UR42, 0x1, UPT ;  /* 0x000000012a00788c */ /* 0x000fe2000bf06270 */
[----:B------:R-:W-:Y:S01]  /*4050*/  @!PT LDS RZ, [RZ] ;  /* 0x00000000fffff984 */ /* 0x000fe20000000800 */
[----:B------:R-:W-:Y:S01]  /*4060*/  @!PT LDS RZ, [RZ] ;  /* 0x00000000fffff984 */ /* 0x000fe20000000800 */
[----:B------:R-:W-:Y:S01]  /*4070*/  @!PT LDS RZ, [RZ] ;  /* 0x00000000fffff984 */ /* 0x000fe20000000800 */
[----:B------:R-:W-:Y:S01]  /*4080*/  @!PT LDS RZ, [RZ] ;  /* 0x00000000fffff984 */ /* 0x000fe20000000800 */
[----:B------:R4:W-:Y:S06]  /*4090*/  MEMBAR.ALL.CTA ;  /* 0x0000000000007992 */ /* 0x0009ec0000008000 */
[----:B----4-:R-:W4:Y:S01]  /*40a0*/  FENCE.VIEW.ASYNC.S ;  /* 0x00000000000073c6 */ /* 0x010f220000000000 */
[----:B---3--:R-:W-:Y:S11]  /*40b0*/  LOP3.LUT P0, RZ, R6, 0x1, RZ, 0xc0, !PT ;  /* 0x0000000106ff7812 */ /* 0x008ff6000780c0ff */
[----:B------:R-:W-:Y:S02]  /*40c0*/  @!UPT UIADD3 URZ, UPT, UPT, URZ, URZ, URZ ;  /* 0x000000fffffff290 */ /* 0x000fe4000fffe0ff */
[----:B----4-:R-:W-:Y:S01]  /*40d0*/  VOTEU.ANY UP2, P0 ;  /* 0x0000000000ff7886 */ /* 0x010fe20000040100 */
[----:B------:R-:W-:Y:S11]  /*40e0*/  PLOP3.LUT P0, PT, PT, PT, UP2, 0x80, 0x8 ;  /* 0x000000000008781c */ /* 0x000ff60003f0f028 */
[----:B------:R-:W-:Y:S02]  /*40f0*/  @!UPT UIADD3 URZ, UPT, UPT, URZ, URZ, URZ ;  /* 0x000000fffffff290 */ /* 0x000fe4000fffe0ff */
[----:B--2---:R-:W-:Y:S02]  /*4100*/  @P0 SHF.R.U32.HI R0, RZ, 0x10, R5 ;  /* 0x00000010ff000819 */ /* 0x004fe40000011605 */
[----:B------:R-:W-:Y:S02]  /*4110*/  @P0 MOV R2, R4 ;  /* 0x0000000400020202 */ /* 0x000fe40000000f00 */
[----:B------:R-:W-:Y:S01]  /*4120*/  @P0 R2UR UR4, R0 ;  /* 0x00000000000402ca */ /* 0x000fe200000e0000 */
[----:B------:R-:W-:Y:S01]  /*4130*/  VIADD R0, R8, 0x80 ;  /* 0x0000008008007836 */ /* 0x000fe20000000000 */
[----:B------:R-:W-:Y:S02]  /*4140*/  @P0 LOP3.LUT R4, R5, 0xffff, RZ, 0xc0, !PT ;  /* 0x0000ffff05040812 */ /* 0x000fe400078ec0ff */
[----:B------:R-:W-:Y:S02]  /*4150*/  @P0 R2UR UR6, R2 ;  /* 0x00000000020602ca */ /* 0x000fe400000e0000 */
[----:B------:R-:W-:Y:S02]  /*4160*/  PRMT R0, RZ, 0x654, R0 ;  /* 0x00000654ff007816 */ /* 0x000fe40000000000 */
[----:B------:R-:W-:Y:S02]  /*4170*/  @P0 R2UR UR5, R4 ;  /* 0x00000000040502ca */ /* 0x000fe400000e0000 */
[----:B------:R2:W-:Y:S03]  /*4180*/  SYNCS.ARRIVE.TRANS64.RED.A1T0 RZ, [R0+URZ], RZ ;  /* 0x000000ff00ff79a7 */ /* 0x0005e600081004ff */
[----:B------:R-:W-:Y:S04]  /*4190*/  @UP2 UMOV UR27, UR4 ;  /* 0x00000004001b2c82 */ /* 0x000fe80008000000 */
[----:B------:R-:W-:Y:S04]  /*41a0*/  @UP2 UMOV UR14, UR6 ;  /* 0x00000006000e2c82 */ /* 0x000fe80008000000 */
[----:B------:R-:W-:Y:S01]  /*41b0*/  @UP2 UMOV UR13, UR5 ;  /* 0x00000005000d2c82 */ /* 0x000fe20008000000 */
[----:B------:R-:W-:Y:S05]  /*41c0*/  BRA.U !UP0, `(.L_x_76) ;  /* 0x0000000108c07547 */ /* 0x000fea000b800000 */
[----:B------:R-:W-:Y:S02]  /*41d0*/  UIMAD.WIDE.U32 UR8, UR13, UR35, URZ ;  /* 0x000000230d0872a5 */ /* 0x000fe4000f8e00ff */
[----:B------:R-:W-:Y:S02]  /*41e0*/  UP2UR UR12, UPR, URZ, 0x4 ;  /* 0x00000004ff0c7883 */ /* 0x000fe40008000000 */
[----:B------:R-:W-:Y:S02]  /*41f0*/  UISETP.NE.AND UP2, UPT, UR34, 0x1, UPT ;  /* 0x000000012200788c */ /* 0x000fe4000bf45270 */
[----:B------:R-:W-:Y:S02]  /*4200*/  UIMAD.WIDE.U32 UR10, UR14, UR32, URZ ;  /* 0x000000200e0a72a5 */ /* 0x000fe4000f8e00ff */
[----:B------:R-:W-:Y:S02]  /*4210*/  USEL UR4, UR30, UR39, !UP2 ;  /* 0x000000271e047287 */ /* 0x000fe4000d000000 */
[----:B------:R-:W-:Y:S02]  /*4220*/  UISETP.NE.AND UP0, UPT, UR15, 0x1, UPT ;  /* 0x000000010f00788c */ /* 0x000fe4000bf05270 */
[----:B------:R-:W-:Y:S02]  /*4230*/  UP2UR UR16, UPR, URZ, 0x2 ;  /* 0x00000002ff107883 */ /* 0x000fe40008000000 */
[----:B------:R-:W-:Y:S02]  /*4240*/  UISETP.NE.AND UP1, UPT, UR42, 0x1, UPT ;  /* 0x000000012a00788c */ /* 0x000fe4000bf25270 */
[----:B-1----:R-:W-:Y:S02]  /*4250*/  UIMAD.WIDE.U32 UR18, UR4, UR22, URZ ;  /* 0x00000016041272a5 */ /* 0x002fe4000f8e00ff */
[----:B------:R-:W-:Y:S01]  /*4260*/  USEL UR7, UR31, UR40, !UP0 ;  /* 0x000000281f077287 */ /* 0x000fe2000c000000 */
[----:B------:R-:W-:Y:S02]  /*4270*/  UMOV UR5, UR9 ;  /* 0x0000000900057c82 */ /* 0x000fe40008000000 */
[----:B------:R-:W-:Y:S02]  /*4280*/  USHF.R.U32.HI UR6, URZ, UR41, UR5 ;  /* 0x00000029ff067299 */ /* 0x000fe40008011605 */
[----:B------:R-:W-:Y:S02]  /*4290*/  UIMAD.WIDE.U32 UR24, UR7, UR22, URZ ;  /* 0x00000016071872a5 */ /* 0x000fe4000f8e00ff */
[----:B------:R-:W-:Y:S02]  /*42a0*/  USEL UR6, UR13, UR6, !UP2 ;  /* 0x000000060d067287 */ /* 0x000fe4000d000000 */
[----:B------:R-:W-:Y:S01]  /*42b0*/  UISETP.NE.AND UP2, UPT, UR12, URZ, UPT ;  /* 0x000000ff0c00728c */ /* 0x000fe2000bf45270 */
[----:B------:R-:W-:Y:S01]  /*42c0*/  UMOV UR5, UR11 ;  /* 0x0000000b00057c82 */ /* 0x000fe20008000000 */
[----:B------:R-:W-:Y:S02]  /*42d0*/  UIMAD.WIDE.U32 UR10, UR6, UR22, URZ ;  /* 0x00000016060a72a5 */ /* 0x000fe4000f8e00ff */
[----:B------:R-:W-:Y:S03]  /*42e0*/  USHF.R.U32.HI UR8, URZ, UR33, UR5 ;  /* 0x00000021ff087299 */ /* 0x000fe60008011605 */
[----:B------:R-:W-:Y:S02]  /*42f0*/  UMOV UR5, UR19 ;  /* 0x0000001300057c82 */ /* 0x000fe40008000000 */
[----:B------:R-:W-:Y:S03]  /*4300*/  @UP1 USHF.R.U32.HI UR4, URZ, UR23, UR5 ;  /* 0x00000017ff041299 */ /* 0x000fe60008011605 */
[----:B------:R-:W-:Y:S01]  /*4310*/  UMOV UR5, UR25 ;  /* 0x0000001900057c82 */ /* 0x000fe20008000000 */
[----:B------:R-:W-:Y:S02]  /*4320*/  UIMAD UR4, UR42, UR4, URZ ;  /* 0x000000042a0472a4 */ /* 0x000fe4000f8e02ff */
[----:B------:R-:W-:Y:S02]  /*4330*/  @UP1 USHF.R.U32.HI UR7, URZ, UR23, UR5 ;  /* 0x00000017ff071299 */ /* 0x000fe40008011605 */
[----:B------:R-:W-:Y:S02]  /*4340*/  USEL UR5, UR14, UR8, !UP0 ;  /* 0x000000080e057287 */ /* 0x000fe4000c000000 */
[----:B------:R-:W-:Y:S02]  /*4350*/  UIMAD UR8, UR42, UR7, URZ ;  /* 0x000000072a0872a4 */ /* 0x000fe4000f8e02ff */
[----:B------:R-:W-:Y:S03]  /*4360*/  UISETP.GE.AND UP0, UPT, UR6, UR4, UPT ;  /* 0x000000040600728c */ /* 0x000fe6000bf06270 */
[----:B------:R-:W-:Y:S01]  /*4370*/  UMOV UR4, UR11 ;  /* 0x0000000b00047c82 */ /* 0x000fe20008000000 */
[----:B------:R-:W-:Y:S02]  /*4380*/  UISETP.GE.OR UP0, UPT, UR5, UR8, UP0 ;  /* 0x000000080500728c */ /* 0x000fe40008706670 */
[----:B------:R-:W-:Y:S02]  /*4390*/  USHF.R.U32.HI UR4, URZ, UR23, UR4 ;  /* 0x00000017ff047299 */ /* 0x000fe40008011604 */
[----:B------:R-:W-:Y:S02]  /*43a0*/  UIMAD.WIDE.U32 UR8, UR5, UR22, URZ ;  /* 0x00000016050872a5 */ /* 0x000fe4000f8e00ff */
[----:B------:R-:W-:Y:S04]  /*43b0*/  USEL UR10, UR6, UR4, !UP1 ;  /* 0x00000004060a7287 */ /* 0x000fe8000c800000 */
[----:B------:R-:W-:Y:S01]  /*43c0*/  UIADD3 UR11, UPT, UPT, -UR10, URZ, URZ ;  /* 0x000000ff0a0b7290 */ /* 0x000fe2000fffe1ff */
[----:B------:R-:W-:Y:S02]  /*43d0*/  @!UP0 UMOV UR4, UR9 ;  /* 0x0000000900048c82 */ /* 0x000fe40008000000 */
[----:B------:R-:W-:Y:S02]  /*43e0*/  @!UP0 USHF.R.U32.HI UR4, URZ, UR23, UR4 ;  /* 0x00000017ff048299 */ /* 0x000fe40008011604 */
[----:B------:R-:W-:Y:S02]  /*43f0*/  UIMAD UR8, UR42, UR11, UR6 ;  /* 0x0000000b2a0872a4 */ /* 0x000fe4000f8e0206 */
[----:B------:R-:W-:Y:S02]  /*4400*/  @!UP0 USEL UR4, UR5, UR4, !UP1 ;  /* 0x0000000405048287 */ /* 0x000fe4000c800000 */
[----:B------:R-:W-:Y:S02]  /*4410*/  UISETP.NE.AND UP1, UPT, UR16, URZ, UPT ;  /* 0x000000ff1000728c */ /* 0x000fe4000bf25270 */
[----:B------:R-:W-:Y:S02]  /*4420*/  @!UP0 UIMAD UR8, UR7, UR8, UR4 ;  /* 0x00000008070882a4 */ /* 0x000fe4000f8e0204 */
[----:B------:R-:W-:Y:S02]  /*4430*/  @!UP0 UIADD3 UR9, UPT, UPT, UR10, -UR4, URZ ;  /* 0x800000040a098290 */ /* 0x000fe4000fffe0ff */
[----:B------:R-:W-:Y:S02]  /*4440*/  UIADD3 UR4, UPT, UPT, -UR5, URZ, URZ ;  /* 0x000000ff05047290 */ /* 0x000fe4000fffe1ff */
[----:B------:R-:W-:Y:S02]  /*4450*/  UIADD3 UR7, UPT, UPT, -UR6, URZ, URZ ;  /* 0x000000ff06077290 */ /* 0x000fe4000fffe1ff */
[----:B------:R-:W-:Y:S02]  /*4460*/  @!UP0 UIMAD UR6, UR9, UR42, UR5 ;  /* 0x0000002a090682a4 */ /* 0x000fe4000f8e0205 */
[----:B------:R-:W-:Y:S02]  /*4470*/  UIMAD UR14, UR15, UR4, UR14 ;  /* 0x000000040f0e72a4 */ /* 0x000fe4000f8e020e */
[----:B------:R-:W-:Y:S01]  /*4480*/  UIMAD UR13, UR34, UR7, UR13 ;  /* 0x00000007220d72a4 */ /* 0x000fe2000f8e020d */
[----:B------:R-:W-:Y:S02]  /*4490*/  @!UP0 UMOV UR5, UR8 ;  /* 0x0000000800058c82 */ /* 0x000fe40008000000 */
[----:B------:R-:W-:Y:S02]  /*44a0*/  UIMAD UR14, UR5, UR15, UR14 ;  /* 0x0000000f050e72a4 */ /* 0x000fe4000f8e020e */
[----:B------:R-:W-:Y:S11]  /*44b0*/  UIMAD UR13, UR6, UR34, UR13 ;  /* 0x00000022060d72a4 */ /* 0x000ff6000f8e020d */
[----:B------:R-:W-:Y:S01]  /*44c0*/  @!UPT UIADD3 URZ, UPT, UPT, URZ, URZ, URZ ;  /* 0x000000fffffff290 */ /* 0x000fe2000fffe0ff */
.L_x_76:
[----:B------:R-:W3:Y:S01]  /*44d0*/  @!UP3 LDCU.128 UR8, c[0x0][0xb10] ;  /* 0x00016200ff08b7ac */ /* 0x000ee20008000c00 */
[----:B------:R-:W-:Y:S02]  /*44e0*/  ISETP.NE.U32.AND P0, PT, RZ, UR28, PT ;  /* 0x0000001cff007c0c */ /* 0x000fe4000bf05070 */
[----:B------:R-:W-:Y:S02]  /*44f0*/  SHF.L.U32 R4, R11, 0x1f, RZ ;  /* 0x0000001f0b047819 */ /* 0x000fe400000006ff */
[----:B------:R-:W-:Y:S01]  /*4500*/  ISETP.NE.AND.EX P0, PT, RZ, UR29, PT, P0 ;  /* 0x0000001dff007c0c */ /* 0x000fe2000bf05300 */
[----:B------:R-:W4:Y:S01]  /*4510*/  @!UP3 LDCU UR5, c[0x0][0xb0c] ;  /* 0x00016180ff05b7ac */ /* 0x000f220008000800 */
[----:B------:R-:W-:Y:S02]  /*4520*/  USHF.L.U32 UR19, UR20, 0x6, URZ ;  /* 0x0000000614137899 */ /* 0x000fe400080006ff */
[----:B------:R-:W-:Y:S02]  /*4530*/  USHF.L.U32 UR18, UR26, 0x7, URZ ;  /* 0x000000071a127899 */ /* 0x000fe400080006ff */
[----:B---3--:R-:W-:Y:S07]  /*4540*/  UIMAD.WIDE.U32 UR6, UR14, UR8, URZ ;  /* 0x000000080e0672a5 */ /* 0x008fee000f8e00ff */
[----:B------:R-:W-:Y:S01]  /*4550*/  @!UP3 UMOV UR4, UR7 ;  /* 0x000000070004bc82 */ /* 0x000fe20008000000 */
[----:B----4-:R-:W-:Y:S02]  /*4560*/  @!UP3 UISETP.NE.AND UP0, UPT, UR5, 0x1, UPT ;  /* 0x000000010500b88c */ /* 0x010fe4000bf05270 */
[----:B------:R-:W-:Y:S02]  /*4570*/  @!UP3 USHF.R.U32.HI UR4, URZ, UR9, UR4 ;  /* 0x00000009ff04b299 */ /* 0x000fe40008011604 */
[----:B------:R-:W-:Y:S02]  /*4580*/  UIMAD.WIDE.U32 UR6, UR13, UR11, URZ ;  /* 0x0000000b0d0672a5 */ /* 0x000fe4000f8e00ff */
[----:B------:R-:W-:Y:S02]  /*4590*/  @!UP3 USEL UR8, UR14, UR4, !UP0 ;  /* 0x000000040e08b287 */ /* 0x000fe4000c000000 */
[----:B------:R-:W-:Y:S03]  /*45a0*/  @!UP3 UISETP.NE.AND UP0, UPT, UR10, 0x1, UPT ;  /* 0x000000010a00b88c */ /* 0x000fe6000bf05270 */
[----:B------:R-:W-:Y:S02]  /*45b0*/  @!UP3 UMOV UR6, UR7 ;  /* 0x000000070006bc82 */ /* 0x000fe40008000000 */
[----:B------:R-:W3:Y:S02]  /*45c0*/  @!UP3 LDCU UR4, c[0x0][0xb20] ;  /* 0x00016400ff04b7ac */ /* 0x000ee40008000800 */
[----:B---3--:R-:W-:Y:S04]  /*45d0*/  @!UP3 USHF.R.U32.HI UR6, URZ, UR4, UR6 ;  /* 0x00000004ff06b299 */ /* 0x008fe80008011606 */
[----:B------:R-:W-:Y:S04]  /*45e0*/  @!UP3 USEL UR6, UR13, UR6, !UP0 ;  /* 0x000000060d06b287 */ /* 0x000fe8000c000000 */
[----:B------:R-:W-:Y:S02]  /*45f0*/  @!UP3 UIADD3 UR4, UPT, UPT, -UR8, UR6, URZ ;  /* 0x000000060804b290 */ /* 0x000fe4000fffe1ff */
[----:B------:R-:W-:Y:S02]  /*4600*/  @!UP3 UIADD3 UR6, UPT, UPT, UR8, -UR6, URZ ;  /* 0x800000060806b290 */ /* 0x000fe4000fffe0ff */
[----:B------:R-:W-:Y:S02]  /*4610*/  @!UP3 UIMAD UR14, UR4, UR5, UR14 ;  /* 0x00000005040eb2a4 */ /* 0x000fe4000f8e020e */
[----:B------:R-:W-:Y:S01]  /*4620*/  @!UP3 UIMAD UR13, UR6, UR10, UR13 ;  /* 0x0000000a060db2a4 */ /* 0x000fe2000f8e020d */
[----:B------:R-:W-:Y:S11]  /*4630*/  BRA.U UP4, `(.L_x_77) ;  /* 0x0000000104107547 */ /* 0x000ff6000b800000 */
[----:B------:R-:W-:Y:S04]  /*4640*/  MOV R2, UR37 ;  /* 0x0000002500027c02 */ /* 0x000fe80008000f00 */
[----:B------:R-:W-:Y:S04]  /*4650*/  SHF.L.U32 R2, R2, 0x1f, RZ ;  /* 0x0000001f02027819 */ /* 0x000fe800000006ff */
[----:B------:R-:W3:Y:S02]  /*4660*/  SYNCS.PHASECHK.TRANS64.TRYWAIT P1, [UR21+0x68], R2 ;  /* 0x00006802ff0075a7 */ /* 0x000ee40008021115 */
[----:B---3--:R-:W-:Y:S05]  /*4670*/  @!P1 BRA `(.L_x_78) ;  /* 0x0000003800549947 */ /* 0x008fea0003800000 */
.L_x_77:
[----:B------:R-:W-:Y:S05]  /*4680*/  BRA.U !UP6, `(.L_x_79) ;  /* 0x000000010e387547 */ /* 0x000fea000b800000 */
[----:B------:R-:W-:Y:S01]  /*4690*/  UPLOP3.LUT UP1, UPT, UPT, UPT, UP5, 0x80, 0x8 ;  /* 0x000000000008789c */ /* 0x000fe20003f2f050 */
[----:B--2---:R-:W-:Y:S01]  /*46a0*/  HFMA2 R0, -RZ, RZ, 0, 5.9604644775390625e-08 ;  /* 0x00000001ff007431 */ /* 0x004fe200000001ff */
[----:B------:R-:W2:Y:S01]  /*46b0*/  LDCU.64 UR8, c[0x0][0x358] ;  /* 0x00006b00ff0877ac */ /* 0x000ea20008000a00 */
[----:B------:R-:W-:Y:S03]  /*46c0*/  IMAD.MOV.U32 R74, RZ, RZ, 0x1 ;  /* 0x00000001ff4a7424 */ /* 0x000fe600078e00ff */
[----:B------:R-:W-:Y:S05]  /*46d0*/  PLOP3.LUT P1, PT, PT, PT, UP1, 0x80, 0x8 ;  /* 0x000000000008781c */ /* 0x000fea0003f2f018 */
[----:B------:R-:W3:Y:S01]  /*46e0*/  @UP1 LDCU.64 UR4, c[0x0][0x888] ;  /* 0x00011100ff0417ac */ /* 0x000ee20008000a00 */
[----:B------:R-:W-:Y:S07]  /*46f0*/  @UP1 UIMAD UR6, UR36, UR28, URZ ;  /* 0x0000001c240612a4 */ /* 0x000fee000f8e02ff */
[----:B------:R-:W-:Y:S01]  /*4700*/  @!P1 PRMT R74, R0, 0x7610, R74 ;  /* 0x00007610004a9816 */ /* 0x000fe2000000004a */
[----:B---3--:R-:W-:Y:S06]  /*4710*/  @UP1 UIMAD.WIDE UR4, UR6, 0x4, UR4 ;  /* 0x00000004060418a5 */ /* 0x008fec000f8e0204 */
[----:B-----5:R-:W-:Y:S01]  /*4720*/  IMAD.U32 R40, RZ, RZ, UR4 ;  /* 0x00000004ff287e24 */ /* 0x020fe2000f8e00ff */
[----:B------:R-:W-:Y:S04]  /*4730*/  MOV R41, UR5 ;  /* 0x0000000500297c02 */ /* 0x000fe80008000f00 */
[----:B------:R-:W3:Y:S01]  /*4740*/  @!UP1 LDCU UR4, c[0x0][0x880] ;  /* 0x00011000ff0497ac */ /* 0x000ee20008000800 */
[----:B--2---:R4:W5:Y:S02]  /*4750*/  @P1 LDG.E R40, desc[UR8][R40.64] ;  /* 0x0000000828281981 */ /* 0x004964000c1e1900 */
[----:B---34-:R-:W-:Y:S07]  /*4760*/  @!P1 IMAD.U32 R40, RZ, RZ, UR4 ;  /* 0x00000004ff289e24 */ /* 0x018fee000f8e00ff */
.L_x_79:
[----:B-----5:R-:W-:Y:S01]  /*4770*/  @!P0 ISETP.EQ.AND P2, PT, R40, RZ, PT ;  /* 0x000000ff2800820c */ /* 0x020fe20003f42270 */
[----:B------:R-:W-:Y:S01]  /*4780*/  @!UPT UIADD3 URZ, UPT, UPT, URZ, URZ, URZ ;  /* 0x000000fffffff290 */ /* 0x000fe2000fffe0ff */
[----:B------:R-:W-:Y:S11]  /*4790*/  @!P0 BRA `(.L_x_80) ;  /* 0x0000000000148947 */ /* 0x000ff60003800000 */
[----:B------:R-:W-:Y:S02]  /*47a0*/  LOP3.LUT P0, RZ, R74, 0xff, RZ, 0xc0, !PT ;  /* 0x000000ff4aff7812 */ /* 0x000fe4000780c0ff */
[----:B------:R-:W-:Y:S04]  /*47b0*/  PLOP3.LUT P2, PT, PT, PT, UP1, 0x80, 0x8 ;  /* 0x000000000008781c */ /* 0x000fe80003f4f018 */
[----:B------:R-:W-:Y:S07]  /*47c0*/  PLOP3.LUT P2, PT, P2, PT, PT, 0x8, 0x80 ;  /* 0x000000000080781c */ /* 0x000fee000174e170 */
[----:B------:R-:W-:Y:S11]  /*47d0*/  @P0 ISETP.EQ.AND P2, PT, R40, RZ, PT ;  /* 0x000000ff2800020c */ /* 0x000ff60003f42270 */
[----:B------:R-:W-:Y:S02]  /*47e0*/  @!UPT UIADD3 URZ, UPT, UPT, URZ, URZ, URZ ;  /* 0x000000fffffff290 */ /* 0x000fe4000fffe0ff */
.L_x_80:
[----:B------:R-:W3:Y:S01]  /*47f0*/  SYNCS.PHASECHK.TRANS64.TRYWAIT P0, [UR21+0x50], R4 ;  /* 0x00005004ff0075a7 */ /* 0x000ee20008001115 */
[----:B------:R-:W-:Y:S04]  /*4800*/  ELECT P1, URZ, PT ;  /* 0x0000000000ff782f */ /* 0x000fe80003820000 */
[----:B------:R-:W-:Y:S01]  /*4810*/  PLOP3.LUT P1, PT, P2, P1, PT, 0xf2, 0x2f ;  /* 0x00000000002f781c */ /* 0x000fe20001723e72 */
[----:B------:R-:W-:Y:S01]  /*4820*/  @!UPT UIADD3 URZ, UPT, UPT, URZ, URZ, URZ ;  /* 0x000000fffffff290 */ /* 0x000fe2000fffe0ff */
[----:B---3--:R-:W-:Y:S11]  /*4830*/  @!P0 BRA `(.L_x_81) ;  /* 0x0000003400fc8947 */ /* 0x008ff60003800000 */
.L_x_142:
[----:B--2---:R-:W-:Y:S01]  /*4840*/  @!P1 IADD3 R2, P0, PT, R12, 0x580, RZ ;  /* 0x000005800c029810 */ /* 0x004fe20007f1e0ff */
[----:B------:R-:W-:Y:S01]  /*4850*/  VOTEU.ALL UP0, P1 ;  /* 0x0000000000ff7886 */ /* 0x000fe20000800000 */
[----:B------:R-:W-:Y:S01]  /*4860*/  UMOV UR6, 0x0 ;  /* 0x0000000000067882 */ /* 0x000fe20000000000 */
[----:B------:R-:W-:Y:S01]  /*4870*/  UMOV UR7, 0x10000000 ;  /* 0x1000000000077882 */ /* 0x000fe20000000000 */
[----:B------:R-:W-:Y:S01]  /*4880*/  @!P1 R2UR UR5, R2 ;  /* 0x00000000020592ca */ /* 0x000fe200000e0000 */
[----:B------:R-:W-:Y:S01]  /*4890*/  @!P1 IMAD.X R0, RZ, RZ, R13, P0 ;  /* 0x000000ffff009224 */ /* 0x000fe200000e060d */
[----:B------:R-:W-:Y:S01]  /*48a0*/  @!UP0 UIADD3 UR16, UPT, UPT, UR21, 0x200, URZ ;  /* 0x0000020015108890 */ /* 0x000fe2000fffe0ff */
[----:B------:R-:W-:Y:S01]  /*48b0*/  VIADD R10, R10, 0x1 ;  /* 0x000000010a0a7836 */ /* 0x000fe20000000000 */
[----:B------:R-:W-:Y:S01]  /*48c0*/  VOTEU.ALL UP0, P1 ;  /* 0x0000000000ff7886 */ /* 0x000fe20000800000 */
[----:B------:R-:W-:Y:S01]  /*48d0*/  UMOV UR20, UR36 ;  /* 0x0000002400147c82 */ /* 0x000fe20008000000 */
[----:B------:R-:W-:Y:S01]  /*48e0*/  @!P1 R2UR UR4, R0 ;  /* 0x00000000000492ca */ /* 0x000fe200000e0000 */
[----:B------:R-:W-:Y:S06]  /*48f0*/  @!P1 IMAD.MOV.U32 R0, RZ, RZ, 0x1000 ;  /* 0x00001000ff009424 */ /* 0x000fec00078e00ff */
[----:B------:R-:W-:Y:S06]  /*4900*/  IMAD.U32 R6, RZ, RZ, UR5 ;  /* 0x00000005ff067e24 */ /* 0x000fec000f8e00ff */
[----:B------:R-:W-:Y:S01]  /*4910*/  IMAD.U32 R7, RZ, RZ, UR4 ;  /* 0x00000004ff077e24 */ /* 0x000fe2000f8e00ff */
[----:B------:R-:W-:Y:S04]  /*4920*/  @!P1 R2UR UR4, R6 ;  /* 0x00000000060492ca */ /* 0x000fe800000e0000 */
[----:B------:R-:W-:Y:S11]  /*4930*/  @!P1 R2UR UR5, R7 ;  /* 0x00000000070592ca */ /* 0x000ff600000e0000 */
[----:B------:R-:W-:Y:S02]  /*4940*/  @!UPT UIADD3 URZ, UPT, UPT, URZ, URZ, URZ ;  /* 0x000000fffffff290 */ /* 0x000fe4000fffe0ff */
[----:B------:R2:W-:Y:S01]  /*4950*/  @!UP0 UTMALDG.3D [UR16], [UR4], desc[UR6] ;  /* 0x00000610040085b4 */ /* 0x0005e20008011000 */
[----:B------:R3:W-:Y:S01]  /*4960*/  @!P1 SYNCS.ARRIVE.TRANS64.RED.A0TR RZ, [UR21+0x40], R0 ;  /* 0x00004000ffff99a7 */ /* 0x0007e20008300415 */
[----:B--2---:R-:W-:Y:S09]  /*4970*/  UPRMT UR4, UR45, 0x654, UR17 ;  /* 0x000006542d047896 */ /* 0x004ff20008000011 */
[----:B------:R-:W-:Y:S01]  /*4980*/  SYNCS.ARRIVE.TRANS64.RED.A1T0 RZ, [UR4], RZ ;  /* 0x000000ffffff79a7 */ /* 0x000fe20008100404 */
[----:B------:R-:W2:Y:S02]  /*4990*/  SYNCS.PHASECHK.TRANS64.TRYWAIT P0, [UR21+0x58], R4 ;  /* 0x00005804ff0075a7 */ /* 0x000ea40008001115 */
[----:B--23--:R-:W-:Y:S05]  /*49a0*/  @!P0 BRA `(.L_x_82) ;  /* 0x0000003400b88947 */ /* 0x00cfea0003800000 */
.L_x_144:
[----:B------:R-:W-:Y:S01]  /*49b0*/  @!P1 IADD3 R2, P0, PT, R12, 0x580, RZ ;  /* 0x000005800c029810 */ /* 0x000fe20007f1e0ff */
[----:B------:R-:W-:Y:S01]  /*49c0*/  VOTEU.ALL UP0, P1 ;  /* 0x0000000000ff7886 */ /* 0x000fe20000800000 */
[----:B------:R-:W-:Y:S01]  /*49d0*/  UMOV UR6, 0x0 ;  /* 0x0000000000067882 */ /* 0x000fe20000000000 */
[----:B------:R-:W-:Y:S01]  /*49e0*/  UMOV UR7, 0x10000000 ;  /* 0x1000000000077882 */ /* 0x000fe20000000000 */
[----:B------:R-:W-:Y:S01]  /*49f0*/  @!P1 R2UR UR5, R2 ;  /* 0x00000000020592ca */ /* 0x000fe200000e0000 */
[----:B--2---:R-:W-:Y:S01]  /*4a00*/  @!P1 IMAD.X R0, RZ, RZ, R13, P0 ;  /* 0x000000ffff009224 */ /* 0x004fe200000e060d */
[----:B------:R-:W-:Y:S01]  /*4a10*/  @!UP0 UIADD3 UR10, UPT, UPT, UR18, 0x40, URZ ;  /* 0x00000040120a8890 */ /* 0x000fe2000fffe0ff */
[----:B------:R-:W-:Y:S01]  /*4a20*/  R2UR UR16, R76 ;  /* 0x000000004c1072ca */ /* 0x000fe200000e0000 */
[----:B------:R-:W-:Y:S01]  /*4a30*/  @!UP0 UIADD3 UR8, UPT, UPT, UR21, 0x1200, URZ ;  /* 0x0000120015088890 */ /* 0x000fe2000fffe0ff */
[----:B------:R-:W-:Y:S01]  /*4a40*/  ISETP.NE.AND P0, PT, R10, 0x2, PT ;  /* 0x000000020a00780c */ /* 0x000fe20003f05270 */
[----:B------:R-:W-:Y:S01]  /*4a50*/  @!UP0 UIADD3 UR9, UPT, UPT, UR21, 0x48, URZ ;  /* 0x0000004815098890 */ /* 0x000fe2000fffe0ff */
[----:B------:R-:W-:Y:S01]  /*4a60*/  @!P1 R2UR UR4, R0 ;  /* 0x00000000000492ca */ /* 0x000fe200000e0000 */
[----:B------:R-:W-:Y:S01]  /*4a70*/  VOTEU.ALL UP0, P1 ;  /* 0x0000000000ff7886 */ /* 0x000fe20000800000 */
[----:B------:R-:W-:Y:S01]  /*4a80*/  UMOV UR11, UR19 ;  /* 0x00000013000b7c82 */ /* 0x000fe20008000000 */
[----:B------:R-:W-:Y:S01]  /*4a90*/  UMOV UR12, UR36 ;  /* 0x00000024000c7c82 */ /* 0x000fe20008000000 */
[----:B------:R-:W-:Y:S01]  /*4aa0*/  SEL R0, RZ, 0x1, P0 ;  /* 0x00000001ff007807 */ /* 0x000fe20000000000 */
[----:B------:R-:W-:Y:S01]  /*4ab0*/  UIADD3 UR26, UPT, UPT, UR13, UR63, URZ ;  /* 0x0000003f0d1a7290 */ /* 0x000fe2000fffe0ff */
[----:B------:R-:W-:Y:S01]  /*4ac0*/  IMAD.U32 R4, RZ, RZ, UR5 ;  /* 0x00000005ff047e24 */ /* 0x000fe2000f8e00ff */
[----:B------:R-:W-:Y:S01]  /*4ad0*/  LOP3.LUT R11, R11, 0x1, RZ, 0x3c, !PT ;  /* 0x000000010b0b7812 */ /* 0x000fe200078e3cff */
[----:B------:R-:W-:Y:S01]  /*4ae0*/  UMOV UR36, UR27 ;  /* 0x0000001b00247c82 */ /* 0x000fe20008000000 */
[----:B------:R-:W-:Y:S01]  /*4af0*/  LOP3.LUT R9, R9, R0, RZ, 0x3c, !PT ;  /* 0x0000000009097212 */ /* 0x000fe200078e3cff */
[----:B------:R-:W-:Y:S01]  /*4b00*/  UIADD3 UR20, UPT, UPT, UR14, UR16, URZ ;  /* 0x000000100e147290 */ /* 0x000fe2000fffe0ff */
[----:B------:R-:W-:Y:S01]  /*4b10*/  SEL R10, R10, RZ, P0 ;  /* 0x000000ff0a0a7207 */ /* 0x000fe20000000000 */
[----:B------:R-:W-:Y:S01]  /*4b20*/  UPLOP3.LUT UP4, UPT, UPT, UPT, UPT, 0x80, 0x8 ;  /* 0x000000000008789c */ /* 0x000fe20003f8f070 */
[----:B------:R-:W-:Y:S01]  /*4b30*/  IMAD.U32 R5, RZ, RZ, UR4 ;  /* 0x00000004ff057e24 */ /* 0x000fe2000f8e00ff */
[----:B------:R-:W-:Y:S04]  /*4b40*/  @!P1 R2UR UR4, R4 ;  /* 0x00000000040492ca */ /* 0x000fe800000e0000 */
[----:B------:R-:W-:Y:S11]  /*4b50*/  @!P1 R2UR UR5, R5 ;  /* 0x00000000050592ca */ /* 0x000ff600000e0000 */
[----:B------:R-:W-:Y:S02]  /*4b60*/  @!UPT UIADD3 URZ, UPT, UPT, URZ, URZ, URZ ;  /* 0x000000fffffff290 */ /* 0x000fe4000fffe0ff */
[----:B------:R2:W-:Y:S01]  /*4b70*/  @!UP0 UTMALDG.3D [UR8], [UR4], desc[UR6] ;  /* 0x00000608040085b4 */ /* 0x0005e20008011000 */
[----:B------:R2:W-:Y:S01]  /*4b80*/  @!P1 SYNCS.ARRIVE.TRANS64.RED.A0TR RZ, [UR21+0x48], R3 ;  /* 0x00004803ffff99a7 */ /* 0x0005e20008300415 */
[----:B------:R-:W-:Y:S01]  /*4b90*/  SYNCS.ARRIVE.TRANS64.RED.A1T0 RZ, [UR38], RZ ;  /* 0x000000ffffff79a7 */ /* 0x000fe20008100426 */
[----:B------:R-:W-:Y:S05]  /*4ba0*/  BRA.U UP2, `(.L_x_83) ;  /* 0xfffffff5020c7547 */ /* 0x000fea000b83ffff */
[----:B------:R-:W-:-:S04]  /*4bb0*/  SHF.L.U32 R2, R11, 0x1f, RZ ;  /* 0x0000001f0b027819 */ /* 0x000fc800000006ff */
[----:B------:R-:W3:Y:S02]  /*4bc0*/  SYNCS.PHASECHK.TRANS64.TRYWAIT P0, [UR21+0x50], R2 ;  /* 0x00005002ff0075a7 */ /* 0x000ee40008001115 */
[----:B---3--:R-:W-:Y:S05]  /*4bd0*/  @!P0 BRA `(.L_x_84) ;  /* 0x0000003400448947 */ /* 0x008fea0003800000 */
.L_x_146:
[----:B---3--:R-:W-:-:S07]  /*4be0*/  MOV R0, UR21 ;  /* 0x0000001500007c02 */ /* 0x008fce0008000f00 */
.L_x_85:
[----:B---3--:R-:W-:-:S04]  /*4bf0*/  SHF.L.U32 R2, R11, 0x1f, RZ ;  /* 0x0000001f0b027819 */ /* 0x008fc800000006ff */
[----:B------:R3:W4:Y:S03]  /*4c00*/  SYNCS.PHASECHK.TRANS64.TRYWAIT P0, [R0+URZ+0x58], R2 ;  /* 0x00005802000075a7 */ /* 0x00072600080011ff */
[----:B----4-:R-:W-:Y:S05]  /*4c10*/  @!P0 NANOSLEEP.SYNCS 0x989680 ;  /* 0x009896800000895d */ /* 0x010fea0003900000 */
[----:B------:R-:W4:Y:S02]  /*4c20*/  @!P0 SYNCS.PHASECHK.TRANS64 P0, [R0+URZ+0x58], R2 ;  /* 0x00005802000085a7 */ /* 0x000f2400080010ff */
[----:B-12-4-:R-:W-:Y:S05]  /*4c30*/  @P0 EXIT ;  /* 0x000000000000094d */ /* 0x016fea0003800000 */
[----:B------:R-:W-:Y:S05]  /*4c40*/  BRA `(.L_x_85) ;  /* 0xfffffffc00e87947 */ /* 0x000fea000383ffff */
.L_x_74:
[----:B------:R-:W-:-:S06]  /*4c50*/  UISETP.GE.AND UP0, UPT, UR18, 0x4, UPT ;  /* 0x000000041200788c */ /* 0x000fcc000bf06270 */
[----:B------:R-:W-:-:S13]  /*4c60*/  PLOP3.LUT P0, PT, PT, PT, UP0, 0x80, 0x8 ;  /* 0x000000000008781c */ /* 0x000fda0003f0f008 */
[----:B-1----:R-:W-:Y:S05]  /*4c70*/  @!P0 EXIT ;  /* 0x000000000000894d */ /* 0x002fea0003800000 */
[----:B------:R-:W-:Y:S01]  /*4c80*/  BAR.SYNC.DEFER_BLOCKING 0x6, 0xa0 ;  /* 0x0182800000007b1d */ /* 0x000fe20000010000 */
[C---:B------:R-:W-:Y:S01]  /*4c90*/  IMAD.SHL.U32 R7, R84.reuse, 0x40, RZ ;  /* 0x0000004054077824 */ /* 0x040fe200078e00ff */
[C---:B------:R-:W-:Y:S01]  /*4ca0*/  LOP3.LUT R86, R84.reuse, 0x60, RZ, 0xc0, !PT ;  /* 0x0000006054567812 */ /* 0x040fe200078ec0ff */
[C---:B------:R-:W-:Y:S01]  /*4cb0*/  IMAD.SHL.U32 R4, R84.reuse, 0x20, RZ ;  /* 0x0000002054047824 */ /* 0x040fe200078e00ff */
[----:B------:R-:W-:Y:S01]  /*4cc0*/  CS2R R82, SRZ ;  /* 0x0000000000527805 */ /* 0x000fe2000001ff00 */
[C---:B------:R-:W-:Y:S01]  /*4cd0*/  IMAD.SHL.U32 R5, R84.reuse, 0x8, RZ ;  /* 0x0000000854057824 */ /* 0x040fe200078e00ff */
[----:B------:R-:W-:Y:S02]  /*4ce0*/  UMOV UR44, 0x400 ;  /* 0x00000400002c7882 */ /* 0x000fe40000000000 */
[----:B------:R-:W1:Y:S01]  /*4cf0*/  LDC.64 R72, c[0x0][0x8b0] ;  /* 0x00022c00ff487b82 */ /* 0x000e620000000a00 */
[----:B------:R-:W-:Y:S01]  /*4d00*/  ULEA UR44, UR45, UR44, 0x18 ;  /* 0x0000002c2d2c7291 */ /* 0x000fe2000f8ec0ff */
[----:B------:R-:W-:Y:S01]  /*4d10*/  LOP3.LUT R6, R7, 0x180, RZ, 0xc0, !PT ;  /* 0x0000018007067812 */ /* 0x000fe200078ec0ff */
[----:B------:R-:W-:Y:S01]  /*4d20*/  IMAD.U32 R37, R84, 0x10000, RZ ;  /* 0x0001000054257824 */ /* 0x000fe200078e00ff */
[----:B------:R-:W-:Y:S01]  /*4d30*/  LOP3.LUT R4, R4, 0xc00, RZ, 0xc0, !PT ;  /* 0x00000c0004047812 */ /* 0x000fe200078ec0ff */
[----:B------:R-:W-:Y:S01]  /*4d40*/  UIADD3 UR4, UPT, UPT, UR44, 0x2200, URZ ;  /* 0x000022002c047890 */ /* 0x000fe2000fffe0ff */
[----:B------:R-:W-:Y:S01]  /*4d50*/  LOP3.LUT R5, R6, 0x30, R5, 0xf8, !PT ;  /* 0x0000003006057812 */ /* 0x000fe200078ef805 */
[----:B------:R-:W-:Y:S01]  /*4d60*/  IMAD.SHL.U32 R6, R84, 0x2, RZ ;  /* 0x0000000254067824 */ /* 0x000fe200078e00ff */
[----:B------:R-:W2:Y:S01]  /*4d70*/  LDC.64 R70, c[0x0][0x8a8] ;  /* 0x00022a00ff467b82 */ /* 0x000ea20000000a00 */
[----:B------:R-:W-:Y:S01]  /*4d80*/  LOP3.LUT R4, R4, 0x40, R7, 0xf8, !PT ;  /* 0x0000004004047812 */ /* 0x000fe200078ef807 */
[----:B------:R-:W-:Y:S01]  /*4d90*/  IMAD.MOV.U32 R36, RZ, RZ, RZ ;  /* 0x000000ffff247224 */ /* 0x000fe200078e00ff */
[----:B------:R-:W-:Y:S01]  /*4da0*/  LOP3.LUT R37, R37, 0x600000, RZ, 0xc0, !PT ;  /* 0x0060000025257812 */ /* 0x000fe200078ec0ff */
[----:B------:R-:W-:Y:S01]  /*4db0*/  IMAD.MOV.U32 R78, RZ, RZ, RZ ;  /* 0x000000ffff4e7224 */ /* 0x000fe200078e00ff */
[----:B------:R-:W-:-:S02]  /*4dc0*/  LOP3.LUT R84, R84, 0x2, RZ, 0xc0, !PT ;  /* 0x0000000254547812 */ /* 0x000fc400078ec0ff */
[----:B------:R-:W-:Y:S02]  /*4dd0*/  CS2R R80, SRZ ;  /* 0x0000000000507805 */ /* 0x000fe4000001ff00 */
[----:B------:R-:W-:Y:S01]  /*4de0*/  LOP3.LUT R5, R5, 0x20, R6, 0x78, !PT ;  /* 0x0000002005057812 */ /* 0x000fe200078e7806 */
[----:B------:R-:W-:Y:S01]  /*4df0*/  IMAD.U32 R85, RZ, RZ, UR4 ;  /* 0x00000004ff557e24 */ /* 0x000fe2000f8e00ff */
[----:B------:R-:W3:Y:S01]  /*4e00*/  LDS R0, [UR44+0x120] ;  /* 0x0001202cff007984 */ /* 0x000ee20008000800 */
[----:B------:R-:W-:Y:S01]  /*4e10*/  LOP3.LUT R4, R4, 0x200, R7, 0xf8, !PT ;  /* 0x0000020004047812 */ /* 0x000fe200078ef807 */
[----:B------:R-:W-:Y:S01]  /*4e20*/  IMAD.MOV R79, RZ, RZ, -R84 ;  /* 0x000000ffff4f7224 */ /* 0x000fe200078e0a54 */
[----:B------:R-:W4:Y:S02]  /*4e30*/  LDCU UR58, c[0x0][0x370] ;  /* 0x00006e00ff3a77ac */ /* 0x000f240008000800 */
[----:B------:R-:W-:Y:S01]  /*4e40*/  LOP3.LUT R69, R4, R5, RZ, 0xfc, !PT ;  /* 0x0000000504457212 */ /* 0x000fe200078efcff */
[----:B------:R-:W1:Y:S01]  /*4e50*/  LDCU UR43, c[0x0][0xb0c] ;  /* 0x00016180ff2b77ac */ /* 0x000e620008000800 */
[----:B------:R-:W1:Y:S01]  /*4e60*/  LDCU UR39, c[0x0][0xb30] ;  /* 0x00016600ff2777ac */ /* 0x000e620008000800 */
[----:B------:R-:W1:Y:S01]  /*4e70*/  LDCU.64 UR56, c[0x0][0x888] ;  /* 0x00011100ff3877ac */ /* 0x000e620008000a00 */
[----:B------:R-:W1:Y:S01]  /*4e80*/  LDCU.64 UR40, c[0x0][0xb28] ;  /* 0x00016500ff2877ac */ /* 0x000e620008000a00 */
[----:B------:R-:W1:Y:S01]  /*4e90*/  LDCU.64 UR60, c[0x0][0x890] ;  /* 0x00011200ff3c77ac */ /* 0x000e620008000a00 */
[----:B------:R-:W1:Y:S01]  /*4ea0*/  LDCU.128 UR52, c[0x0][0xb10] ;  /* 0x00016200ff3477ac */ /* 0x000e620008000c00 */
[----:B------:R-:W1:Y:S01]  /*4eb0*/  LDCU UR47, c[0x0][0x374] ;  /* 0x00006e80ff2f77ac */ /* 0x000e620008000800 */
[----:B------:R-:W-:Y:S01]  /*4ec0*/  UIADD3 UR62, UPT, UPT, UR44, 0x200, URZ ;  /* 0x000002002c3e7890 */ /* 0x000fe2000fffe0ff */
[----:B-1234-:R-:W-:-:S11]  /*4ed0*/  IMAD.IADD R37, R0, 0x1, R37 ;  /* 0x0000000100257824 */ /* 0x01efd600078e0225 */
.L_x_111:
[----:B------:R-:W-:Y:S02]  /*4ee0*/  LEA R3, R78, UR44, 0x3 ;  /* 0x0000002c4e037c11 */ /* 0x000fe4000f8e18ff */
[----:B------:R-:W-:Y:S02]  /*4ef0*/  SHF.L.U32 R0, R82, 0x1f, RZ ;  /* 0x0000001f52007819 */ /* 0x000fe400000006ff */
[----:B-1----:R-:W-:Y:S02]  /*4f00*/  LEA R4, R78, UR44, 0x4 ;  /* 0x0000002c4e047c11 */ /* 0x002fe4000f8e20ff */
[----:B------:R-:W1:Y:S02]  /*4f10*/  SYNCS.PHASECHK.TRANS64.TRYWAIT P0, [R3+URZ+0x70], R0 ;  /* 0x00007000030075a7 */ /* 0x000e6400080011ff */
[----:B-1----:R-:W-:Y:S05]  /*4f20*/  @!P0 BRA `(.L_x_86) ;  /* 0x0000003000888947 */ /* 0x002fea0003800000 */
.L_x_147:
        /* <DEDUP_REMOVED lines=8> */
[----:B--2---:R-:W-:Y:S11]  /*4fb0*/  LOP3.LUT P0, RZ, R6, 0x1, RZ, 0xc0, !PT ;  /* 0x0000000106ff7812 */ /* 0x004ff6000780c0ff */
[----:B------:R-:W-:Y:S02]  /*4fc0*/  @!UPT UIADD3 URZ, UPT, UPT, URZ, URZ, URZ ;  /* 0x000000fffffff290 */ /* 0x000fe4000fffe0ff */
[----:B---3--:R-:W-:Y:S01]  /*4fd0*/  VOTEU.ANY UP1, P0 ;  /* 0x0000000000ff7886 */ /* 0x008fe20000020100 */
[----:B------:R-:W-:Y:S01]  /*4fe0*/  PLOP3.LUT P0, PT, PT, PT, UP1, 0x80, 0x8 ;  /* 0x000000000008781c */ /* 0x000fe20003f0f018 */
[----:B------:R-:W-:Y:S11]  /*4ff0*/  UP2UR UR46, UPR, URZ, 0x2 ;  /* 0x00000002ff2e7883 */ /* 0x000ff60008000000 */
[----:B------:R-:W-:Y:S01]  /*5000*/  @!UPT UIADD3 URZ, UPT, UPT, URZ, URZ, URZ ;  /* 0x000000fffffff290 */ /* 0x000fe2000fffe0ff */
[----:B-1----:R-:W-:Y:S02]  /*5010*/  @P0 SHF.R.U32.HI R0, RZ, 0x10, R5 ;  /* 0x00000010ff000819 */ /* 0x002fe40000011605 */
        /* <DEDUP_REMOVED lines=12> */
[----:B------:R-:W2:Y:S01]  /*50e0*/  LDCU UR12, c[0x0][0xb20] ;  /* 0x00016400ff0c77ac */ /* 0x000ea20008000800 */
[----:B------:R-:W-:Y:S02]  /*50f0*/  UIMAD.WIDE.U32 UR4, UR47, UR55, URZ ;  /* 0x000000372f0472a5 */ /* 0x000fe4000f8e00ff */
[----:B------:R-:W-:Y:S02]  /*5100*/  UIMAD.WIDE.U32 UR6, UR58, UR52, URZ ;  /* 0x000000343a0672a5 */ /* 0x000fe4000f8e00ff */
[----:B------:R-:W-:Y:S02]  /*5110*/  UISETP.NE.AND UP0, UPT, UR54, 0x1, UPT ;  /* 0x000000013600788c */ /* 0x000fe4000bf05270 */
[----:B------:R-:W-:Y:S02]  /*5120*/  UIMAD.WIDE.U32 UR8, UR37, UR55, URZ ;  /* 0x00000037250872a5 */ /* 0x000fe4000f8e00ff */
[----:B------:R-:W-:Y:S02]  /*5130*/  UIMAD.WIDE.U32 UR10, UR38, UR52, URZ ;  /* 0x00000034260a72a5 */ /* 0x000fe4000f8e00ff */
[----:B------:R-:W-:Y:S02]  /*5140*/  UISETP.NE.AND UP1, UPT, UR43, 0x1, UPT ;  /* 0x000000012b00788c */ /* 0x000fe4000bf25270 */
[----:B------:R-:W-:Y:S01]  /*5150*/  UISETP.NE.AND UP2, UPT, UR42, 0x1, UPT ;  /* 0x000000012a00788c */ /* 0x000fe2000bf45270 */
[----:B------:R-:W-:Y:S02]  /*5160*/  UMOV UR4, UR5 ;  /* 0x0000000500047c82 */ /* 0x000fe40008000000 */
[----:B--2---:R-:W-:Y:S03]  /*5170*/  USHF.R.U32.HI UR5, URZ, UR12, UR4 ;  /* 0x0000000cff057299 */ /* 0x004fe60008011604 */
[----:B------:R-:W-:Y:S02]  /*5180*/  UMOV UR4, UR7 ;  /* 0x0000000700047c82 */ /* 0x000fe40008000000 */
[----:B------:R-:W-:Y:S02]  /*5190*/  USHF.R.U32.HI UR7, URZ, UR53, UR4 ;  /* 0x00000035ff077299 */ /* 0x000fe40008011604 */
[----:B------:R-:W-:Y:S02]  /*51a0*/  USEL UR4, UR47, UR5, !UP0 ;  /* 0x000000052f047287 */ /* 0x000fe4000c000000 */
[----:B------:R-:W-:Y:S01]  /*51b0*/  USEL UR7, UR58, UR7, !UP1 ;  /* 0x000000073a077287 */ /* 0x000fe2000c800000 */
[----:B------:R-:W-:Y:S01]  /*51c0*/  UMOV UR5, UR9 ;  /* 0x0000000900057c82 */ /* 0x000fe20008000000 */
[----:B------:R-:W-:Y:S02]  /*51d0*/  UIMAD.WIDE.U32 UR8, UR4, UR40, URZ ;  /* 0x00000028040872a5 */ /* 0x000fe4000f8e00ff */
[----:B------:R-:W-:Y:S03]  /*51e0*/  USHF.R.U32.HI UR6, URZ, UR12, UR5 ;  /* 0x0000000cff067299 */ /* 0x000fe60008011605 */
[----:B------:R-:W-:Y:S01]  /*51f0*/  UMOV UR5, UR11 ;  /* 0x0000000b00057c82 */ /* 0x000fe20008000000 */
[----:B------:R-:W-:Y:S02]  /*5200*/  UIMAD.WIDE.U32 UR10, UR7, UR40, URZ ;  /* 0x00000028070a72a5 */ /* 0x000fe4000f8e00ff */
[----:B------:R-:W-:Y:S02]  /*5210*/  USHF.R.U32.HI UR12, URZ, UR53, UR5 ;  /* 0x00000035ff0c7299 */ /* 0x000fe40008011605 */
[----:B------:R-:W-:Y:S01]  /*5220*/  USEL UR6, UR37, UR6, !UP0 ;  /* 0x0000000625067287 */ /* 0x000fe2000c000000 */
[----:B------:R-:W-:Y:S02]  /*5230*/  UMOV UR5, UR9 ;  /* 0x0000000900057c82 */ /* 0x000fe40008000000 */
[----:B------:R-:W-:Y:S01]  /*5240*/  UMOV UR10, UR11 ;  /* 0x0000000b000a7c82 */ /* 0x000fe20008000000 */
[----:B------:R-:W-:Y:S02]  /*5250*/  @UP2 USHF.R.U32.HI UR4, URZ, UR41, UR5 ;  /* 0x00000029ff042299 */ /* 0x000fe40008011605 */
[----:B------:R-:W-:Y:S02]  /*5260*/  @UP2 USHF.R.U32.HI UR7, URZ, UR41, UR10 ;  /* 0x00000029ff072299 */ /* 0x000fe4000801160a */
[----:B------:R-:W-:Y:S02]  /*5270*/  UIMAD UR4, UR42, UR4, URZ ;  /* 0x000000042a0472a4 */ /* 0x000fe4000f8e02ff */
[----:B------:R-:W-:Y:S02]  /*5280*/  UIMAD.WIDE.U32 UR10, UR6, UR40, URZ ;  /* 0x00000028060a72a5 */ /* 0x000fe4000f8e00ff */
[----:B------:R-:W-:Y:S02]  /*5290*/  USEL UR5, UR38, UR12, !UP1 ;  /* 0x0000000c26057287 */ /* 0x000fe4000c800000 */
[----:B------:R-:W-:Y:S02]  /*52a0*/  UIMAD UR8, UR42, UR7, URZ ;  /* 0x000000072a0872a4 */ /* 0x000fe4000f8e02ff */
[----:B------:R-:W-:Y:S03]  /*52b0*/  UISETP.GE.AND UP0, UPT, UR6, UR4, UPT ;  /* 0x000000040600728c */ /* 0x000fe6000bf06270 */
[----:B------:R-:W-:Y:S01]  /*52c0*/  UMOV UR4, UR11 ;  /* 0x0000000b00047c82 */ /* 0x000fe20008000000 */
[----:B------:R-:W-:Y:S02]  /*52d0*/  UISETP.GE.OR UP0, UPT, UR5, UR8, UP0 ;  /* 0x000000080500728c */ /* 0x000fe40008706670 */
[----:B------:R-:W-:Y:S02]  /*52e0*/  USHF.R.U32.HI UR4, URZ, UR41, UR4 ;  /* 0x00000029ff047299 */ /* 0x000fe40008011604 */
[----:B------:R-:W-:Y:S02]  /*52f0*/  UIMAD.WIDE.U32 UR8, UR5, UR40, URZ ;  /* 0x00000028050872a5 */ /* 0x000fe4000f8e00ff */
[----:B------:R-:W-:Y:S02]  /*5300*/  USEL UR11, UR6, UR4, !UP2 ;  /* 0x00000004060b7287 */ /* 0x000fe4000d000000 */
[----:B------:R-:W-:Y:S02]  /*5310*/  UIADD3 UR8, UPT, UPT, -UR5, URZ, URZ ;  /* 0x000000ff05087290 */ /* 0x000fe4000fffe1ff */
[----:B------:R-:W-:Y:S01]  /*5320*/  UIADD3 UR10, UPT, UPT, -UR11, URZ, URZ ;  /* 0x000000ff0b0a7290 */ /* 0x000fe2000fffe1ff */
[----:B------:R-:W-:Y:S01]  /*5330*/  @!UP0 UMOV UR4, UR9 ;  /* 0x0000000900048c82 */ /* 0x000fe20008000000 */
[----:B------:R-:W-:Y:S02]  /*5340*/  UIADD3 UR9, UPT, UPT, -UR6, URZ, URZ ;  /* 0x000000ff06097290 */ /* 0x000fe4000fffe1ff */
[----:B------:R-:W-:Y:S02]  /*5350*/  @!UP0 USHF.R.U32.HI UR4, URZ, UR41, UR4 ;  /* 0x00000029ff048299 */ /* 0x000fe40008011604 */
[----:B------:R-:W-:Y:S02]  /*5360*/  UIMAD UR10, UR42, UR10, UR6 ;  /* 0x0000000a2a0a72a4 */ /* 0x000fe4000f8e0206 */
[----:B------:R-:W-:Y:S04]  /*5370*/  @!UP0 USEL UR4, UR5, UR4, !UP2 ;  /* 0x0000000405048287 */ /* 0x000fe8000d000000 */
[----:B------:R-:W-:Y:S02]  /*5380*/  @!UP0 UIMAD UR10, UR7, UR10, UR4 ;  /* 0x0000000a070a82a4 */ /* 0x000fe4000f8e0204 */
[----:B------:R-:W-:Y:S02]  /*5390*/  @!UP0 UIADD3 UR11, UPT, UPT, UR11, -UR4, URZ ;  /* 0x800000040b0b8290 */ /* 0x000fe4000fffe0ff */
[----:B------:R-:W-:Y:S02]  /*53a0*/  UIMAD UR7, UR43, UR8, UR38 ;  /* 0x000000082b0772a4 */ /* 0x000fe4000f8e0226 */
[----:B------:R-:W-:Y:S02]  /*53b0*/  @!UP0 UIMAD UR6, UR11, UR42, UR5 ;  /* 0x0000002a0b0682a4 */ /* 0x000fe4000f8e0205 */
[----:B------:R-:W-:Y:S01]  /*53c0*/  UIMAD UR4, UR54, UR9, UR37 ;  /* 0x00000009360472a4 */ /* 0x000fe2000f8e0225 */
[----:B------:R-:W-:Y:S02]  /*53d0*/  @!UP0 UMOV UR5, UR10 ;  /* 0x0000000a00058c82 */ /* 0x000fe40008000000 */
[----:B------:R-:W-:Y:S02]  /*53e0*/  UIMAD UR38, UR5, UR43, UR7 ;  /* 0x0000002b052672a4 */ /* 0x000fe4000f8e0207 */
[----:B------:R-:W-:Y:S11]  /*53f0*/  UIMAD UR37, UR6, UR54, UR4 ;  /* 0x00000036062572a4 */ /* 0x000ff6000f8e0204 */
[----:B------:R-:W-:Y:S01]  /*5400*/  @!UPT UIADD3 URZ, UPT, UPT, URZ, URZ, URZ ;  /* 0x000000fffffff290 */ /* 0x000fe2000fffe0ff */
.L_x_87:
[----:B------:R-:W-:Y:S01]  /*5410*/  UISETP.NE.AND UP0, UPT, UR39, 0x1, UPT ;  /* 0x000000012700788c */ /* 0x000fe2000bf05270 */
[----:B------:R-:W-:Y:S01]  /*5420*/  IADD3 R78, PT, PT, R78, 0x1, RZ ;  /* 0x000000014e4e7810 */ /* 0x000fe20007ffe0ff */
[----:B------:R-:W-:Y:S02]  /*5430*/  USHF.L.U32 UR50, UR20, 0x6, URZ ;  /* 0x0000000614327899 */ /* 0x000fe400080006ff */
[----:B------:R-:W-:Y:S07]  /*5440*/  USHF.L.U32 UR49, UR26, 0x7, URZ ;  /* 0x000000071a317899 */ /* 0x000fee00080006ff */
[----:B------:R-:W2:Y:S01]  /*5450*/  @!UP0 LDCU.128 UR12, c[0x0][0xb10] ;  /* 0x00016200ff0c87ac */ /* 0x000ea20008000c00 */
[----:B------:R-:W3:Y:S01]  /*5460*/  @!UP0 LDCU UR5, c[0x0][0xb0c] ;  /* 0x00016180ff0587ac */ /* 0x000ee20008000800 */
[----:B------:R-:W4:Y:S01]  /*5470*/  @!UP0 LDCU UR10, c[0x0][0xb20] ;  /* 0x00016400ff0a87ac */ /* 0x000f220008000800 */
[----:B--2---:R-:W-:Y:S02]  /*5480*/  UIMAD.WIDE.U32 UR8, UR38, UR12, URZ ;  /* 0x0000000c260872a5 */ /* 0x004fe4000f8e00ff */
[----:B------:R-:W-:Y:S02]  /*5490*/  UIMAD.WIDE.U32 UR6, UR37, UR15, URZ ;  /* 0x0000000f250672a5 */ /* 0x000fe4000f8e00ff */
[----:B------:R-:W-:Y:S03]  /*54a0*/  @!UP0 UISETP.NE.AND UP1, UPT, UR14, 0x1, UPT ;  /* 0x000000010e00888c */ /* 0x000fe6000bf25270 */
[----:B------:R-:W-:Y:S01]  /*54b0*/  @!UP0 UMOV UR4, UR9 ;  /* 0x0000000900048c82 */ /* 0x000fe20008000000 */
[----:B---3--:R-:W-:Y:S02]  /*54c0*/  @!UP0 UISETP.NE.AND UP2, UPT, UR5, 0x1, UPT ;  /* 0x000000010500888c */ /* 0x008fe4000bf45270 */
[----:B------:R-:W-:Y:S01]  /*54d0*/  @!UP0 USHF.R.U32.HI UR4, URZ, UR13, UR4 ;  /* 0x0000000dff048299 */ /* 0x000fe20008011604 */
[----:B------:R-:W-:Y:S02]  /*54e0*/  @!UP0 UMOV UR6, UR7 ;  /* 0x0000000700068c82 */ /* 0x000fe40008000000 */
[----:B----4-:R-:W-:Y:S02]  /*54f0*/  @!UP0 USHF.R.U32.HI UR6, URZ, UR10, UR6 ;  /* 0x0000000aff068299 */ /* 0x010fe40008011606 */
[----:B------:R-:W-:Y:S02]  /*5500*/  @!UP0 USEL UR7, UR38, UR4, !UP2 ;  /* 0x0000000426078287 */ /* 0x000fe4000d000000 */
[----:B------:R-:W-:Y:S04]  /*5510*/  @!UP0 USEL UR6, UR37, UR6, !UP1 ;  /* 0x0000000625068287 */ /* 0x000fe8000c800000 */
[----:B------:R-:W-:Y:S02]  /*5520*/  @!UP0 UIADD3 UR4, UPT, UPT, -UR7, UR6, URZ ;  /* 0x0000000607048290 */ /* 0x000fe4000fffe1ff */
[----:B------:R-:W-:Y:S02]  /*5530*/  @!UP0 UIADD3 UR6, UPT, UPT, UR7, -UR6, URZ ;  /* 0x8000000607068290 */ /* 0x000fe4000fffe0ff */
[----:B------:R-:W-:Y:S02]  /*5540*/  @!UP0 UIMAD UR38, UR4, UR5, UR38 ;  /* 0x00000005042682a4 */ /* 0x000fe4000f8e0226 */
[----:B------:R-:W-:Y:S02]  /*5550*/  @!UP0 UIMAD UR37, UR6, UR14, UR37 ;  /* 0x0000000e062582a4 */ /* 0x000fe4000f8e0225 */
[----:B------:R-:W-:Y:S09]  /*5560*/  ULOP3.LUT UP0, URZ, UR62, 0x1b0, URZ, 0xc0, !UPT ;  /* 0x000001b03eff7892 */ /* 0x000ff2000f80c0ff */
[----:B------:R-:W-:Y:S05]  /*5570*/  BRA.U !UP0, `(.L_x_88) ;  /* 0x0000000108407547 */ /* 0x000fea000b800000 */
[----:B------:R-:W2:Y:S01]  /*5580*/  LDCU.64 UR8, c[0x4][0x80] ;  /* 0x01001000ff0877ac */ /* 0x000ea20008000a00 */
[----:B------:R-:W-:Y:S01]  /*5590*/  MOV R3, 0x0 ;  /* 0x0000000000037802 */ /* 0x000fe20000000f00 */
[----:B------:R-:W-:Y:S02]  /*55a0*/  HFMA2 R12, -RZ, RZ, 0, 5.9604644775390625e-08 ;  /* 0x00000001ff0c7431 */ /* 0x000fe400000001ff */
[----:B------:R-:W-:Y:S02]  /*55b0*/  IMAD.MOV.U32 R8, RZ, RZ, 0x70 ;  /* 0x00000070ff087424 */ /* 0x000fe400078e00ff */
[----:B------:R-:W-:Y:S01]  /*55c0*/  IMAD.MOV.U32 R13, RZ, RZ, RZ ;  /* 0x000000ffff0d7224 */ /* 0x000fe200078e00ff */
[----:B------:R-:W3:Y:S01]  /*55d0*/  LDCU.64 UR6, c[0x4][0x88] ;  /* 0x01001100ff0677ac */ /* 0x000ee20008000a00 */
[----:B------:R-:W4:Y:S01]  /*55e0*/  LDC.64 R2, c[0x4][R3] ;  /* 0x0100000003027b82 */ /* 0x000f220000000a00 */
[----:B------:R-:W1:Y:S01]  /*55f0*/  LDCU.64 UR4, c[0x4][0x8] ;  /* 0x01000100ff0477ac */ /* 0x000e620008000a00 */
[----:B--2---:R-:W-:Y:S01]  /*5600*/  MOV R5, UR9 ;  /* 0x0000000900057c02 */ /* 0x004fe20008000f00 */
[----:B------:R-:W-:Y:S01]  /*5610*/  IMAD.U32 R4, RZ, RZ, UR8 ;  /* 0x00000008ff047e24 */ /* 0x000fe2000f8e00ff */
[----:B---3--:R-:W-:Y:S01]  /*5620*/  MOV R7, UR7 ;  /* 0x0000000700077c02 */ /* 0x008fe20008000f00 */
[----:B------:R-:W-:Y:S01]  /*5630*/  IMAD.U32 R6, RZ, RZ, UR6 ;  /* 0x00000006ff067e24 */ /* 0x000fe2000f8e00ff */
[----:B-1----:R-:W-:Y:S01]  /*5640*/  MOV R11, UR5 ;  /* 0x00000005000b7c02 */ /* 0x002fe20008000f00 */
[----:B------:R-:W-:Y:S02]  /*5650*/  IMAD.U32 R10, RZ, RZ, UR4 ;  /* 0x00000004ff0a7e24 */ /* 0x000fe4000f8e00ff */
[----:B------:R-:W-:Y:S07]  /*5660*/  LEPC R20, `(.L_x_88) ;  /* 0x000000001014794e */ /* 0x000fee0000000000 */
[----:B----45:R-:W-:Y:S05]  /*5670*/  CALL.ABS.NOINC R2 ;  /* 0x0000000002007343 */ /* 0x030fea0003c00000 */
.L_x_88:
[----:B------:R-:W-:Y:S01]  /*5680*/  LOP3.LUT P0, RZ, R85, 0x1b0, RZ, 0xc0, !PT ;  /* 0x000001b055ff7812 */ /* 0x000fe2000780c0ff */
[----:B------:R-:W-:Y:S11]  /*5690*/  BSSY.RECONVERGENT B6, `(.L_x_89) ;  /* 0x0000013000067945 */ /* 0x000ff60003800200 */
[----:B------:R-:W-:Y:S01]  /*56a0*/  @!UPT UIADD3 URZ, UPT, UPT, URZ, URZ, URZ ;  /* 0x000000fffffff290 */ /* 0x000fe2000fffe0ff */
[----:B------:R-:W-:Y:S05]  /*56b0*/  @!P0 BRA `(.L_x_90) ;  /* 0x0000000000408947 */ /* 0x000fea0003800000 */
        /* <DEDUP_REMOVED lines=16> */
.L_x_90:
[----:B------:R-:W-:Y:S05]  /*57c0*/  BSYNC.RECONVERGENT B6 ;  /* 0x0000000000067941 */ /* 0x000fea0003800200 */
.L_x_89:
[----:B------:R-:W-:Y:S01]  /*57d0*/  R2UR UR4, R77 ;  /* 0x000000004d0472ca */ /* 0x000fe200000e0000 */
[----:B------:R-:W-:Y:S01]  /*57e0*/  UISETP.NE.U32.AND UP0, UPT, UR60, URZ, UPT ;  /* 0x000000ff3c00728c */ /* 0x000fe2000bf05070 */
[----:B------:R-:W-:Y:S02]  /*57f0*/  ISETP.NE.U32.AND P4, PT, R72, RZ, PT ;  /* 0x000000ff4800720c */ /* 0x000fe40003f85070 */
[----:B------:R-:W-:Y:S01]  /*5800*/  ISETP.NE.U32.AND P2, PT, RZ, UR56, PT ;  /* 0x00000038ff007c0c */ /* 0x000fe2000bf45070 */
[----:B------:R-:W-:Y:S01]  /*5810*/  UISETP.NE.AND.EX UP1, UPT, UR61, URZ, UPT, UP0 ;  /* 0x000000ff3d00728c */ /* 0x000fe2000bf25300 */
[----:B------:R-:W-:Y:S01]  /*5820*/  ISETP.NE.AND.EX P4, PT, R73, RZ, PT, P4 ;  /* 0x000000ff4900720c */ /* 0x000fe20003f85340 */
[----:B------:R-:W-:Y:S01]  /*5830*/  UPLOP3.LUT UP0, UPT, UPT, UPT, UPT, 0x40, 0x4 ;  /* 0x000000000004789c */ /* 0x000fe20003f0e870 */
[----:B------:R-:W-:Y:S05]  /*5840*/  ISETP.NE.AND.EX P2, PT, RZ, UR57, PT, P2 ;  /* 0x00000039ff007c0c */ /* 0x000fea000bf45320 */
[----:B------:R-:W-:Y:S06]  /*5850*/  UISETP.NE.AND UP2, UPT, UR4, URZ, UPT ;  /* 0x000000ff0400728c */ /* 0x000fec000bf45270 */
[----:B------:R-:W-:Y:S05]  /*5860*/  PLOP3.LUT P1, PT, PT, PT, UP2, 0x80, 0x8 ;  /* 0x000000000008781c */ /* 0x000fea0003f2f028 */
[----:B------:R-:W-:Y:S06]  /*5870*/  @UP2 UPLOP3.LUT UP0, UPT, UPT, UPT, UP1, 0x80, 0x8 ;  /* 0x000000000008289c */ /* 0x000fec0003f0f010 */
[----:B------:R-:W-:Y:S01]  /*5880*/  PLOP3.LUT P0, PT, PT, PT, UP0, 0x80, 0x8 ;  /* 0x000000000008781c */ /* 0x000fe20003f0f008 */
[----:B------:R-:W-:Y:S01]  /*5890*/  @!UPT UIADD3 URZ, UPT, UPT, URZ, URZ, URZ ;  /* 0x000000fffffff290 */ /* 0x000fe2000fffe0ff */
[----:B------:R-:W-:Y:S11]  /*58a0*/  BRA.U !UP1, `(.L_x_91) ;  /* 0x00000001093c7547 */ /* 0x000ff6000b800000 */
[----:B------:R-:W-:Y:S01]  /*58b0*/  UISETP.NE.U32.AND UP0, UPT, UR56, URZ, UPT ;  /* 0x000000ff3800728c */ /* 0x000fe2000bf05070 */
[----:B-1----:R-:W-:Y:S01]  /*58c0*/  HFMA2 R0, -RZ, RZ, 0, 5.9604644775390625e-08 ;  /* 0x00000001ff007431 */ /* 0x002fe200000001ff */
[----:B------:R-:W1:Y:S01]  /*58d0*/  LDCU.64 UR8, c[0x0][0x358] ;  /* 0x00006b00ff0877ac */ /* 0x000e620008000a00 */
[----:B------:R-:W-:Y:S01]  /*58e0*/  IMAD.MOV.U32 R74, RZ, RZ, 0x1 ;  /* 0x00000001ff4a7424 */ /* 0x000fe200078e00ff */
[----:B------:R-:W-:Y:S06]  /*58f0*/  UISETP.NE.AND.EX UP0, UPT, UR57, URZ, UPT, UP0 ;  /* 0x000000ff3900728c */ /* 0x000fec000bf05300 */
[----:B------:R-:W-:Y:S05]  /*5900*/  PLOP3.LUT P3, PT, PT, PT, UP0, 0x80, 0x8 ;  /* 0x000000000008781c */ /* 0x000fea0003f6f008 */
[----:B------:R-:W2:Y:S01]  /*5910*/  @UP0 LDCU.64 UR4, c[0x0][0x888] ;  /* 0x00011100ff0407ac */ /* 0x000ea20008000a00 */
[----:B------:R-:W-:Y:S07]  /*5920*/  @UP0 UIMAD UR6, UR36, UR60, URZ ;  /* 0x0000003c240602a4 */ /* 0x000fee000f8e02ff */
[----:B------:R-:W-:Y:S01]  /*5930*/  @!P3 PRMT R74, R0, 0x7610, R74 ;  /* 0x00007610004ab816 */ /* 0x000fe2000000004a */
[----:B--2---:R-:W-:Y:S06]  /*5940*/  @UP0 UIMAD.WIDE UR4, UR6, 0x4, UR4 ;  /* 0x00000004060408a5 */ /* 0x004fec000f8e0204 */
[----:B-----5:R-:W-:Y:S01]  /*5950*/  IMAD.U32 R40, RZ, RZ, UR4 ;  /* 0x00000004ff287e24 */ /* 0x020fe2000f8e00ff */
[----:B------:R-:W-:Y:S04]  /*5960*/  MOV R41, UR5 ;  /* 0x0000000500297c02 */ /* 0x000fe80008000f00 */
[----:B------:R-:W2:Y:S01]  /*5970*/  @!UP0 LDCU UR4, c[0x0][0x880] ;  /* 0x00011000ff0487ac */ /* 0x000ea20008000800 */
[----:B-1----:R3:W5:Y:S02]  /*5980*/  @P3 LDG.E R40, desc[UR8][R40.64] ;  /* 0x0000000828283981 */ /* 0x002764000c1e1900 */
[----:B--23--:R-:W-:Y:S02]  /*5990*/  @!P3 IMAD.U32 R40, RZ, RZ, UR4 ;  /* 0x00000004ff28be24 */ /* 0x00cfe4000f8e00ff */
.L_x_91:
[----:B------:R-:W-:Y:S05]  /*59a0*/  @!P4 BRA `(.L_x_92) ;  /* 0x000000000024c947 */ /* 0x000fea0003800000 */
[----:B------:R-:W-:Y:S01]  /*59b0*/  ISETP.NE.U32.AND P3, PT, R70, RZ, PT ;  /* 0x000000ff4600720c */ /* 0x000fe20003f65070 */
[----:B------:R-:W2:Y:S03]  /*59c0*/  LDCU.64 UR4, c[0x0][0x358] ;  /* 0x00006b00ff0477ac */ /* 0x000ea60008000a00 */
[----:B------:R-:W-:Y:S11]  /*59d0*/  ISETP.NE.AND.EX P3, PT, R71, RZ, PT, P3 ;  /* 0x000000ff4700720c */ /* 0x000ff60003f65330 */
[----:B------:R-:W-:Y:S02]  /*59e0*/  @!UPT UIADD3 URZ, UPT, UPT, URZ, URZ, URZ ;  /* 0x000000fffffff290 */ /* 0x000fe4000fffe0ff */
[----:B------:R-:W3:Y:S01]  /*59f0*/  @P3 LDC.64 R2, c[0x0][0x8a8] ;  /* 0x00022a00ff023b82 */ /* 0x000ee20000000a00 */
[----:B-1----:R-:W-:Y:S04]  /*5a00*/  @P3 IMAD R0, R72, UR36, RZ ;  /* 0x0000002448003c24 */ /* 0x002fe8000f8e02ff */
[----:B---3--:R-:W-:Y:S05]  /*5a10*/  @P3 IMAD.WIDE R2, R0, 0x4, R2 ;  /* 0x0000000400023825 */ /* 0x008fea00078e0202 */
[----:B--2--5:R2:W5:Y:S02]  /*5a20*/  @P3 LDG.E R38, desc[UR4][R2.64] ;  /* 0x0000000402263981 */ /* 0x024564000c1e1900 */
[----:B--2---:R-:W3:Y:S02]  /*5a30*/  @!P3 LDC R38, c[0x0][0x8a0] ;  /* 0x00022800ff26bb82 */ /* 0x004ee40000000800 */
.L_x_92:
[----:B-----5:R-:W-:Y:S01]  /*5a40*/  ISETP.NE.AND P4, PT, R40, RZ, PT ;  /* 0x000000ff2800720c */ /* 0x020fe20003f85270 */
[----:B------:R-:W-:Y:S01]  /*5a50*/  BSSY B1, `(.L_x_93) ;  /* 0x0000042000017945 */ /* 0x000fe20003800000 */
[----:B------:R-:W-:Y:S01]  /*5a60*/  SEL R6, RZ, 0xffffffff, P2 ;  /* 0xffffffffff067807 */ /* 0x000fe20001000000 */
[----:B------:R-:W-:Y:S01]  /*5a70*/  IMAD.MOV.U32 R56, RZ, RZ, 0x1 ;  /* 0x00000001ff387424 */ /* 0x000fe200078e00ff */
[----:B------:R-:W-:Y:S02]  /*5a80*/  LOP3.LUT P3, RZ, R74, 0xff, RZ, 0xc0, !PT ;  /* 0x000000ff4aff7812 */ /* 0x000fe4000786c0ff */
[----:B------:R-:W-:Y:S02]  /*5a90*/  CS2R R46, SRZ ;  /* 0x00000000002e7805 */ /* 0x000fe4000001ff00 */
[----:B-1----:R-:W-:Y:S02]  /*5aa0*/  @P1 SEL R0, RZ, 0xffffffff, P4 ;  /* 0xffffffffff001807 */ /* 0x002fe40002000000 */
[----:B------:R-:W-:Y:S02]  /*5ab0*/  CS2R R44, SRZ ;  /* 0x00000000002c7805 */ /* 0x000fe4000001ff00 */
[----:B------:R-:W-:Y:S02]  /*5ac0*/  LEA R3, R81, UR44, 0x3 ;  /* 0x0000002c51037c11 */ /* 0x000fe4000f8e18ff */
[----:B------:R-:W-:Y:S02]  /*5ad0*/  CS2R R50, SRZ ;  /* 0x0000000000327805 */ /* 0x000fe4000001ff00 */
[----:B------:R-:W-:Y:S02]  /*5ae0*/  @P0 SEL R0, R6, R0, !P3 ;  /* 0x0000000006000207 */ /* 0x000fe40005800000 */
[----:B------:R-:W-:Y:S02]  /*5af0*/  CS2R R48, SRZ ;  /* 0x0000000000307805 */ /* 0x000fe4000001ff00 */
[----:B------:R-:W-:Y:S02]  /*5b00*/  LEA R43, R36, UR44, 0x3 ;  /* 0x0000002c242b7c11 */ /* 0x000fe4000f8e18ff */
[----:B------:R-:W-:Y:S02]  /*5b10*/  @P1 LOP3.LUT R0, R0, 0x1, RZ, 0xc0, !PT ;  /* 0x0000000100001812 */ /* 0x000fe400078ec0ff */
[----:B------:R-:W-:Y:S02]  /*5b20*/  SHF.L.U32 R4, R83, 0x1f, RZ ;  /* 0x0000001f53047819 */ /* 0x000fe400000006ff */
[----:B------:R-:W-:Y:S02]  /*5b30*/  ISETP.NE.U32.OR P6, PT, R0, 0x1, !P1 ;  /* 0x000000010000780c */ /* 0x000fe40004fc5470 */
[----:B------:R-:W-:Y:S02]  /*5b40*/  PLOP3.LUT P2, PT, PT, PT, UP1, 0x80, 0x8 ;  /* 0x000000000008781c */ /* 0x000fe40003f4f018 */
[----:B------:R-:W-:Y:S02]  /*5b50*/  LEA.HI R39, R36, R36, RZ, 0x1 ;  /* 0x0000002424277211 */ /* 0x000fe400078f08ff */
[----:B------:R-:W-:Y:S02]  /*5b60*/  SEL R5, RZ, 0xffffffff, P4 ;  /* 0xffffffffff057807 */ /* 0x000fe40002000000 */
[----:B------:R-:W-:Y:S05]  /*5b70*/  P2R R2, PR, RZ, 0x40 ;  /* 0x00000040ff027803 */ /* 0x000fea0000000000 */
[----:B------:R-:W-:Y:S02]  /*5b80*/  @P6 SHF.L.U32 R0, R80, 0x1f, RZ ;  /* 0x0000001f50006819 */ /* 0x000fe400000006ff */
[----:B------:R-:W-:Y:S02]  /*5b90*/  @P2 SEL R5, R6, R5, !P3 ;  /* 0x0000000506052207 */ /* 0x000fe40005800000 */
[----:B------:R1:W2:Y:S02]  /*5ba0*/  @P6 SYNCS.PHASECHK.TRANS64.TRYWAIT P1, [R3+URZ+0x40], R0 ;  /* 0x00004000030065a7 */ /* 0x0002a400080211ff */
[----:B------:R-:W-:Y:S04]  /*5bb0*/  LOP3.LUT R5, R5, 0x1, RZ, 0xc0, !PT ;  /* 0x0000000105057812 */ /* 0x000fe800078ec0ff */
[----:B------:R-:W-:Y:S04]  /*5bc0*/  ISETP.NE.U32.AND P5, PT, R5, 0x1, PT ;  /* 0x000000010500780c */ /* 0x000fe80003fa5070 */
[----:B------:R-:W-:Y:S01]  /*5bd0*/  P2R R57, PR, RZ, 0x20 ;  /* 0x00000020ff397803 */ /* 0x000fe20000000000 */
[----:B------:R4:W3:Y:S01]  /*5be0*/  SYNCS.PHASECHK.TRANS64.TRYWAIT P0, [R43+URZ+0x90], R4 ;  /* 0x000090042b0075a7 */ /* 0x0008e200080011ff */
[C---:B-1----:R-:W-:Y:S01]  /*5bf0*/  IMAD.SHL.U32 R0, R39.reuse, 0x40, RZ ;  /* 0x0000004027007824 */ /* 0x042fe200078e00ff */
[----:B------:R-:W-:Y:S04]  /*5c00*/  LOP3.LUT R39, R39, 0xffe, RZ, 0xc0, !PT ;  /* 0x00000ffe27277812 */ /* 0x000fe800078ec0ff */
[----:B------:R-:W-:Y:S01]  /*5c10*/  LOP3.LUT R0, R0, 0xffffff80, RZ, 0xc0, !PT ;  /* 0xffffff8000007812 */ /* 0x000fe200078ec0ff */
[----:B------:R-:W-:Y:S04]  /*5c20*/  IMAD.IADD R39, R36, 0x1, -R39 ;  /* 0x0000000124277824 */ /* 0x000fe800078e0a27 */
[----:B------:R-:W-:Y:S04]  /*5c30*/  IMAD.IADD R0, R37, 0x1, R0 ;  /* 0x0000000125007824 */ /* 0x000fe800078e0200 */
[----:B------:R-:W-:Y:S01]  /*5c40*/  IMAD R39, R39, 0x100000, R0 ;  /* 0x0010000027277824 */ /* 0x000fe200078e0200 */
[----:B--2---:R-:W-:Y:S01]  /*5c50*/  @P6 SEL R56, RZ, 0x1, !P1 ;  /* 0x00000001ff386807 */ /* 0x004fe20004800000 */
[----:B----4-:R-:W-:Y:S06]  /*5c60*/  @!P6 BRA `(.L_x_94) ;  /* 0x000000000080e947 */ /* 0x010fec0003800000 */
[----:B------:R-:W-:Y:S01]  /*5c70*/  @P5 IMAD R6, R81, 0x1000, R69 ;  /* 0x0000100051065824 */ /* 0x000fe200078e0245 */
[----:B------:R-:W-:Y:S01]  /*5c80*/  ISETP.NE.AND P1, PT, R56, RZ, PT ;  /* 0x000000ff3800720c */ /* 0x000fe20003f25270 */
[----:B------:R-:W-:Y:S01]  /*5c90*/  BSSY B0, `(.L_x_95) ;  /* 0x000000b000007945 */ /* 0x000fe20003800000 */
[----:B------:R-:W-:Y:S01]  /*5ca0*/  CS2R R50, SRZ ;  /* 0x0000000000327805 */ /* 0x000fe2000001ff00 */
[----:B------:R-:W-:Y:S01]  /*5cb0*/  @P5 VIADD R5, R6, UR44 ;  /* 0x0000002c06055c36 */ /* 0x000fe20008000000 */
[----:B------:R-:W-:Y:S02]  /*5cc0*/  CS2R R48, SRZ ;  /* 0x0000000000307805 */ /* 0x000fe4000001ff00 */
[----:B------:R-:W-:Y:S02]  /*5cd0*/  CS2R R46, SRZ ;  /* 0x00000000002e7805 */ /* 0x000fe4000001ff00 */
[----:B------:R-:W-:Y:S01]  /*5ce0*/  CS2R R44, SRZ ;  /* 0x00000000002c7805 */ /* 0x000fe2000001ff00 */
[----:B------:R-:W-:Y:S04]  /*5cf0*/  @P5 IMAD R5, R84, -0x10, R5 ;  /* 0xfffffff054055824 */ /* 0x000fe800078e0205 */
[----:B------:R-:W-:Y:S05]  /*5d00*/  @P1 BRA `(.L_x_96) ;  /* 0x00000000000c1947 */ /* 0x000fea0003800000 */
[----:B------:R-:W-:Y:S04]  /*5d10*/  SHF.L.U32 R0, R80, 0x1f, RZ ;  /* 0x0000001f50007819 */ /* 0x000fe800000006ff */
[----:B------:R-:W1:Y:S02]  /*5d20*/  SYNCS.PHASECHK.TRANS64.TRYWAIT P1, [R3+URZ+0x40], R0 ;  /* 0x00004000030075a7 */ /* 0x000e6400080211ff */
[----:B-1----:R-:W-:Y:S05]  /*5d30*/  @!P1 BRA `(.L_x_97) ;  /* 0x0000002400189947 */ /* 0x002fea0003800000 */
.L_x_96:
[----:B------:R-:W-:Y:S05]  /*5d40*/  BSYNC B0 ;  /* 0x0000000000007941 */ /* 0x000fea0003800000 */
.L_x_95:
[----:B------:R-:W-:Y:S01]  /*5d50*/  ISETP.NE.AND P1, PT, R57, RZ, PT ;  /* 0x000000ff3900720c */ /* 0x000fe20003f25270 */
[----:B-1----:R-:W-:Y:S02]  /*5d60*/  VIADD R3, R3, 0x50 ;  /* 0x0000005003037836 */ /* 0x002fe40000000000 */
[----:B------:R-:W-:Y:S02]  /*5d70*/  IMAD.U32 R0, RZ, RZ, UR45 ;  /* 0x0000002dff007e24 */ /* 0x000fe4000f8e00ff */
[----:B------:R-:W-:Y:S03]  /*5d80*/  VIADD R81, R81, 0x1 ;  /* 0x0000000151517836 */ /* 0x000fe60000000000 */
[----:B------:R-:W-:Y:S05]  /*5d90*/  PRMT R0, R0, 0x654, R3 ;  /* 0x0000065400007816 */ /* 0x000fea0000000003 */
[----:B------:R1:W2:Y:S04]  /*5da0*/  @P1 LDS.128 R48, [R6+UR44+0x200] ;  /* 0x0002002c06301984 */ /* 0x0002a80008000c00 */
[----:B------:R1:W4:Y:S01]  /*5db0*/  @P1 LDS.128 R44, [R5+0x210] ;  /* 0x00021000052c1984 */ /* 0x0003220000000c00 */
[C---:B------:R-:W-:Y:S01]  /*5dc0*/  ISETP.NE.AND P1, PT, R81.reuse, 0x2, PT ;  /* 0x000000025100780c */ /* 0x040fe20003f25270 */
[----:B------:R-:W-:Y:S01]  /*5dd0*/  @!PT LDS RZ, [RZ] ;  /* 0x00000000fffff984 */ /* 0x000fe20000000800 */
[----:B------:R-:W-:Y:S01]  /*5de0*/  @!PT LDS RZ, [RZ] ;  /* 0x00000000fffff984 */ /* 0x000fe20000000800 */
[----:B------:R-:W-:Y:S01]  /*5df0*/  @!PT LDS RZ, [RZ] ;  /* 0x00000000fffff984 */ /* 0x000fe20000000800 */
[----:B------:R-:W-:Y:S01]  /*5e00*/  @!PT LDS RZ, [RZ] ;  /* 0x00000000fffff984 */ /* 0x000fe20000000800 */
[----:B------:R5:W-:Y:S06]  /*5e10*/  MEMBAR.ALL.CTA ;  /* 0x0000000000007992 */ /* 0x000bec0000008000 */
[----:B-----5:R-:W5:Y:S01]  /*5e20*/  FENCE.VIEW.ASYNC.S ;  /* 0x00000000000073c6 */ /* 0x020f620000000000 */
[----:B------:R-:W-:Y:S01]  /*5e30*/  SEL R81, R81, RZ, P1 ;  /* 0x000000ff51517207 */ /* 0x000fe20000800000 */
[----:B-----5:R5:W-:Y:S02]  /*5e40*/  SYNCS.ARRIVE.TRANS64.RED.A1T0 RZ, [R0+URZ], RZ ;  /* 0x000000ff00ff79a7 */ /* 0x020be400081004ff */
[----:B-----5:R-:W-:Y:S04]  /*5e50*/  SEL R0, RZ, 0x1, P1 ;  /* 0x00000001ff007807 */ /* 0x020fe80000800000 */
[----:B-12---:R-:W-:Y:S02]  /*5e60*/  LOP3.LUT R80, R80, R0, RZ, 0x3c, !PT ;  /* 0x0000000050507212 */ /* 0x006fe400078e3cff */
.L_x_94:
[----:B------:R-:W-:Y:S05]  /*5e70*/  BSYNC B1 ;  /* 0x0000000000017941 */ /* 0x000fea0003800000 */
.L_x_93:
[----:B------:R-:W-:Y:S04]  /*5e80*/  SHF.R.U32.HI R0, RZ, 0x15, R39 ;  /* 0x00000015ff007819 */ /* 0x000fe80000011627 */
[----:B------:R-:W-:Y:S01]  /*5e90*/  LOP3.LUT P1, RZ, R0, 0x3, R75, 0x48, !PT ;  /* 0x0000000300ff7812 */ /* 0x000fe2000782484b */
[----:B------:R-:W-:Y:S01]  /*5ea0*/  @!UPT UIADD3 URZ, UPT, UPT, URZ, URZ, URZ ;  /* 0x000000fffffff290 */ /* 0x000fe2000fffe0ff */
[----:B---3--:R-:W-:Y:S11]  /*5eb0*/  @P0 BRA `(.L_x_98) ;  /* 0x0000000000080947 */ /* 0x008ff60003800000 */
[----:B------:R-:W1:Y:S02]  /*5ec0*/  SYNCS.PHASECHK.TRANS64.TRYWAIT P0, [R43+URZ+0x90], R4 ;  /* 0x000090042b0075a7 */ /* 0x000e6400080011ff */
[----:B-1----:R-:W-:Y:S05]  /*5ed0*/  @!P0 BRA `(.L_x_99) ;  /* 0x0000002000c48947 */ /* 0x002fea0003800000 */
.L_x_98:
        /* <DEDUP_REMOVED lines=8> */
[----:B------:R-:W5:Y:S01]  /*5f60*/  LDCU.64 UR4, c[0x4][0x10] ;  /* 0x01000200ff0477ac */ /* 0x000f620008000a00 */
[----:B--2---:R-:W-:Y:S01]  /*5f70*/  MOV R5, UR9 ;  /* 0x0000000900057c02 */ /* 0x004fe20008000f00 */
[----:B-1----:R-:W-:Y:S01]  /*5f80*/  IMAD.U32 R4, RZ, RZ, UR8 ;  /* 0x00000008ff047e24 */ /* 0x002fe2000f8e00ff */
[----:B---3--:R-:W-:Y:S01]  /*5f90*/  MOV R7, UR7 ;  /* 0x0000000700077c02 */ /* 0x008fe20008000f00 */
[----:B------:R-:W-:Y:S01]  /*5fa0*/  IMAD.U32 R6, RZ, RZ, UR6 ;  /* 0x00000006ff067e24 */ /* 0x000fe2000f8e00ff */
[----:B-----5:R-:W-:Y:S01]  /*5fb0*/  MOV R11, UR5 ;  /* 0x00000005000b7c02 */ /* 0x020fe20008000f00 */
[----:B------:R-:W-:Y:S02]  /*5fc0*/  IMAD.U32 R10, RZ, RZ, UR4 ;  /* 0x00000004ff0a7e24 */ /* 0x000fe4000f8e00ff */
[----:B------:R-:W-:Y:S07]  /*5fd0*/  LEPC R20, `(.L_x_100) ;  /* 0x000000001014794e */ /* 0x000fee0000000000 */
[----:B----4-:R-:W-:Y:S05]  /*5fe0*/  CALL.ABS.NOINC R14 ;  /* 0x000000000e007343 */ /* 0x010fea0003c00000 */
.L_x_100:
[----:B------:R-:W-:Y:S05]  /*5ff0*/  WARPSYNC.ALL ;  /* 0x0000000000007948 */ /* 0x000fea0003800000 */
[----:B------:R-:W-:Y:S01]  /*6000*/  R2UR UR4, R39 ;  /* 0x00000000270472ca */ /* 0x000fe200000e0000 */
[----:B------:R-:W-:Y:S01]  /*6010*/  BSSY.RECONVERGENT B0, `(.L_x_101) ;  /* 0x00000a0000007945 */ /* 0x000fe20003800200 */
[----:B------:R-:W-:Y:S02]  /*6020*/  ISETP.NE.AND P6, PT, R2, RZ, PT ;  /* 0x000000ff0200720c */ /* 0x000fe40003fc5270 */
[C---:B------:R-:W-:Y:S02]  /*6030*/  SHF.L.U32 R2, R48.reuse, 0x10, RZ ;  /* 0x0000001030027819 */ /* 0x040fe400000006ff */
[C---:B------:R-:W-:Y:S02]  /*6040*/  PRMT R3, R48.reuse, 0x8880, RZ ;  /* 0x0000888030037816 */ /* 0x040fe400000000ff */
[----:B------:R-:W-:Y:S02]  /*6050*/  SHF.L.U32 R41, R48, 0x8, RZ ;  /* 0x0000000830297819 */ /* 0x000fe400000006ff */
[----:B------:R-:W-:Y:S02]  /*6060*/  SHF.L.U32 R42, R49, 0x10, RZ ;  /* 0x00000010312a7819 */ /* 0x000fe400000006ff */
[----:B------:R-:W-:Y:S01]  /*6070*/  ISETP.NE.AND P0, PT, R86, RZ, PT ;  /* 0x000000ff5600720c */ /* 0x000fe20003f05270 */
[----:B-1----:R-:W-:Y:S01]  /*6080*/  LDTM.16dp32bit_t0_t15.x32 R4, tmem[UR4] ;  /* 0x00000004000479ee */ /* 0x002fe20008a80000 */
[----:B------:R-:W1:Y:S01]  /*6090*/  LDTM.16dp32bit_t16_t31.x32 R4, tmem[UR4+0x20] ;  /* 0x00002004000479ee */ /* 0x000e620008aa0000 */
[----:B------:R-:W-:Y:S01]  /*60a0*/  SHF.R.S32.HI R42, RZ, 0x18, R42 ;  /* 0x00000018ff2a7819 */ /* 0x000fe2000001142a */
[C---:B-1----:R-:W-:Y:S01]  /*60b0*/  IMAD R0, R38.reuse, R4, RZ ;  /* 0x0000000426007224 */ /* 0x042fe200078e02ff */
[----:B------:R-:W-:Y:S01]  /*60c0*/  SHF.R.S32.HI R4, RZ, 0x18, R2 ;  /* 0x00000018ff047819 */ /* 0x000fe20000011402 */
[C---:B------:R-:W-:Y:S01]  /*60d0*/  IMAD R2, R38.reuse, R5, RZ ;  /* 0x0000000526027224 */ /* 0x040fe200078e02ff */
[----:B------:R-:W-:Y:S01]  /*60e0*/  SHF.R.S32.HI R5, RZ, 0x18, R41 ;  /* 0x00000018ff057819 */ /* 0x000fe20000011429 */
[----:B------:R-:W-:Y:S01]  /*60f0*/  IMAD R0, R3, R40, R0 ;  /* 0x0000002803007224 */ /* 0x000fe200078e0200 */
[----:B------:R-:W-:Y:S01]  /*6100*/  PRMT R41, R49, 0x8880, RZ ;  /* 0x0000888031297816 */ /* 0x000fe200000000ff */
[----:B------:R-:W-:Y:S02]  /*6110*/  IMAD R3, R38, R6, RZ ;  /* 0x0000000626037224 */ /* 0x000fe400078e02ff */
[-C--:B------:R-:W-:Y:S01]  /*6120*/  IMAD R2, R4, R40.reuse, R2 ;  /* 0x0000002804027224 */ /* 0x080fe200078e0202 */
[----:B------:R-:W-:Y:S01]  /*6130*/  SHF.R.S32.HI R4, RZ, 0x18, R48 ;  /* 0x00000018ff047819 */ /* 0x000fe20000011430 */
[----:B------:R-:W-:Y:S02]  /*6140*/  IMAD R7, R38, R7, RZ ;  /* 0x0000000726077224 */ /* 0x000fe400078e02ff */
[-C--:B------:R-:W-:Y:S02]  /*6150*/  IMAD R3, R5, R40.reuse, R3 ;  /* 0x0000002805037224 */ /* 0x080fe400078e0203 */
[----:B------:R-:W-:Y:S02]  /*6160*/  IMAD R7, R4, R40, R7 ;  /* 0x0000002804077224 */ /* 0x000fe400078e0207 */
[C---:B------:R-:W-:Y:S02]  /*6170*/  IMAD R6, R38.reuse, R11, RZ ;  /* 0x0000000b26067224 */ /* 0x040fe400078e02ff */
[C---:B------:R-:W-:Y:S01]  /*6180*/  IMAD R11, R38.reuse, R16, RZ ;  /* 0x00000010260b7224 */ /* 0x040fe200078e02ff */
[----:B------:R-:W-:Y:S01]  /*6190*/  I2IP.S8.S32.SAT R52, R7, R3, RZ ;  /* 0x0000000307347239 */ /* 0x000fe200000014ff */
[C---:B------:R-:W-:Y:S02]  /*61a0*/  IMAD R16, R38.reuse, R21, RZ ;  /* 0x0000001526107224 */ /* 0x040fe400078e02ff */
[----:B------:R-:W-:Y:S01]  /*61b0*/  IMAD R21, R38, R26, RZ ;  /* 0x0000001a26157224 */ /* 0x000fe200078e02ff */
[----:B------:R-:W-:Y:S01]  /*61c0*/  I2IP.S8.S32.SAT R52, R2, R0, R52 ;  /* 0x0000000002347239 */ /* 0x000fe20000001434 */
[C---:B------:R-:W-:Y:S01]  /*61d0*/  IMAD R26, R38.reuse, R31, RZ ;  /* 0x0000001f261a7224 */ /* 0x040fe200078e02ff */
[----:B------:R-:W-:Y:S01]  /*61e0*/  SHF.R.S32.HI R2, RZ, 0x18, R49 ;  /* 0x00000018ff027819 */ /* 0x000fe20000011431 */
[C---:B------:R-:W-:Y:S02]  /*61f0*/  IMAD R3, R38.reuse, R8, RZ ;  /* 0x0000000826037224 */ /* 0x040fe400078e02ff */
[----:B------:R-:W-:Y:S02]  /*6200*/  IMAD.SHL.U32 R31, R49, 0x100, RZ ;  /* 0x00000100311f7824 */ /* 0x000fe400078e00ff */
[C---:B------:R-:W-:Y:S02]  /*6210*/  IMAD R8, R38.reuse, R13, RZ ;  /* 0x0000000d26087224 */ /* 0x040fe400078e02ff */
[C---:B------:R-:W-:Y:S01]  /*6220*/  IMAD R13, R38.reuse, R18, RZ ;  /* 0x00000012260d7224 */ /* 0x040fe200078e02ff */
[----:B------:R-:W-:Y:S01]  /*6230*/  SHF.R.S32.HI R0, RZ, 0x18, R31 ;  /* 0x00000018ff007819 */ /* 0x000fe2000001141f */
[----:B------:R-:W-:Y:S01]  /*6240*/  IMAD R18, R38, R23, RZ ;  /* 0x0000001726127224 */ /* 0x000fe200078e02ff */
[----:B------:R-:W-:Y:S01]  /*6250*/  SHF.L.U32 R31, R50, 0x10, RZ ;  /* 0x00000010321f7819 */ /* 0x000fe200000006ff */
[C---:B------:R-:W-:Y:S02]  /*6260*/  IMAD R4, R38.reuse, R9, RZ ;  /* 0x0000000926047224 */ /* 0x040fe400078e02ff */
[C---:B------:R-:W-:Y:S01]  /*6270*/  IMAD R23, R38.reuse, R28, RZ ;  /* 0x0000001c26177224 */ /* 0x040fe200078e02ff */
[----:B------:R-:W-:Y:S01]  /*6280*/  SHF.R.S32.HI R31, RZ, 0x18, R31 ;  /* 0x00000018ff1f7819 */ /* 0x000fe2000001141f */
[C---:B------:R-:W-:Y:S02]  /*6290*/  IMAD R7, R38.reuse, R12, RZ ;  /* 0x0000000c26077224 */ /* 0x040fe400078e02ff */
[----:B------:R-:W-:Y:S01]  /*62a0*/  IMAD R28, R38, R33, RZ ;  /* 0x00000021261c7224 */ /* 0x000fe200078e02ff */
[----:B------:R-:W-:Y:S01]  /*62b0*/  PRMT R33, R50, 0x8880, RZ ;  /* 0x0000888032217816 */ /* 0x000fe200000000ff */
[----:B------:R-:W-:Y:S02]  /*62c0*/  IMAD R3, R41, R40, R3 ;  /* 0x0000002829037224 */ /* 0x000fe400078e0203 */
[C---:B------:R-:W-:Y:S02]  /*62d0*/  IMAD R12, R38.reuse, R17, RZ ;  /* 0x00000011260c7224 */ /* 0x040fe400078e02ff */
[C---:B------:R-:W-:Y:S02]  /*62e0*/  IMAD R5, R38.reuse, R10, RZ ;  /* 0x0000000a26057224 */ /* 0x040fe400078e02ff */
[----:B------:R-:W-:Y:S02]  /*62f0*/  IMAD R17, R38, R22, RZ ;  /* 0x0000001626117224 */ /* 0x000fe400078e02ff */
[----:B------:R-:W-:Y:S02]  /*6300*/  IMAD R4, R42, R40, R4 ;  /* 0x000000282a047224 */ /* 0x000fe400078e0204 */
[C---:B------:R-:W-:Y:S02]  /*6310*/  IMAD R22, R38.reuse, R27, RZ ;  /* 0x0000001b26167224 */ /* 0x040fe400078e02ff */
[----:B------:R-:W-:Y:S01]  /*6320*/  IMAD R27, R38, R32, RZ ;  /* 0x00000020261b7224 */ /* 0x000fe200078e02ff */
[----:B------:R-:W-:Y:S01]  /*6330*/  SHF.L.U32 R32, R50, 0x8, RZ ;  /* 0x0000000832207819 */ /* 0x000fe200000006ff */
[-C--:B------:R-:W-:Y:S02]  /*6340*/  IMAD R5, R0, R40.reuse, R5 ;  /* 0x0000002800057224 */ /* 0x080fe400078e0205 */
[----:B------:R-:W-:Y:S01]  /*6350*/  IMAD.MOV.U32 R0, RZ, RZ, R33 ;  /* 0x000000ffff007224 */ /* 0x000fe200078e0021 */
[----:B------:R-:W-:Y:S01]  /*6360*/  SHF.R.S32.HI R32, RZ, 0x18, R32 ;  /* 0x00000018ff207819 */ /* 0x000fe20000011420 */
[-C--:B------:R-:W-:Y:S01]  /*6370*/  IMAD R6, R2, R40.reuse, R6 ;  /* 0x0000002802067224 */ /* 0x080fe200078e0206 */
[----:B------:R-:W-:Y:S01]  /*6380*/  SHF.R.S32.HI R2, RZ, 0x18, R50 ;  /* 0x00000018ff027819 */ /* 0x000fe20000011432 */
[----:B------:R-:W-:Y:S01]  /*6390*/  IMAD R7, R0, R40, R7 ;  /* 0x0000002800077224 */ /* 0x000fe200078e0207 */
[----:B------:R-:W-:Y:S01]  /*63a0*/  PRMT R0, R51, 0x8880, RZ ;  /* 0x0000888033007816 */ /* 0x000fe200000000ff */
[----:B------:R-:W-:Y:S01]  /*63b0*/  IMAD R9, R38, R14, RZ ;  /* 0x0000000e26097224 */ /* 0x000fe200078e02ff */
[----:B------:R-:W-:Y:S01]  /*63c0*/  I2IP.S8.S32.SAT R6, R6, R5, RZ ;  /* 0x0000000506067239 */ /* 0x000fe200000014ff */
[-C--:B------:R-:W-:Y:S01]  /*63d0*/  IMAD R8, R31, R40.reuse, R8 ;  /* 0x000000281f087224 */ /* 0x080fe200078e0208 */
[C---:B------:R-:W-:Y:S01]  /*63e0*/  SHF.L.U32 R31, R51.reuse, 0x8, RZ ;  /* 0x00000008331f7819 */ /* 0x040fe200000006ff */
[----:B------:R-:W-:Y:S01]  /*63f0*/  IMAD R10, R38, R15, RZ ;  /* 0x0000000f260a7224 */ /* 0x000fe200078e02ff */
[----:B------:R-:W-:Y:S01]  /*6400*/  I2IP.S8.S32.SAT R53, R4, R3, R6 ;  /* 0x0000000304357239 */ /* 0x000fe20000001406 */
[-C--:B------:R-:W-:Y:S01]  /*6410*/  IMAD R9, R32, R40.reuse, R9 ;  /* 0x0000002820097224 */ /* 0x080fe200078e0209 */
[----:B------:R-:W-:Y:S01]  /*6420*/  SHF.R.S32.HI R5, RZ, 0x18, R31 ;  /* 0x00000018ff057819 */ /* 0x000fe2000001141f */
[-C--:B------:R-:W-:Y:S01]  /*6430*/  IMAD R10, R2, R40.reuse, R10 ;  /* 0x00000028020a7224 */ /* 0x080fe200078e020a */
[----:B------:R-:W-:Y:S01]  /*6440*/  SHF.L.U32 R2, R51, 0x10, RZ ;  /* 0x0000001033027819 */ /* 0x000fe200000006ff */
[----:B------:R-:W-:Y:S01]  /*6450*/  IMAD R11, R0, R40, R11 ;  /* 0x00000028000b7224 */ /* 0x000fe200078e020b */
[----:B------:R-:W-:Y:S01]  /*6460*/  SHF.R.S32.HI R0, RZ, 0x18, R51 ;  /* 0x00000018ff007819 */ /* 0x000fe20000011433 */
[C---:B------:R-:W-:Y:S01]  /*6470*/  IMAD R15, R38.reuse, R20, RZ ;  /* 0x00000014260f7224 */ /* 0x040fe200078e02ff */
[----:B------:R-:W-:Y:S01]  /*6480*/  SHF.R.S32.HI R2, RZ, 0x18, R2 ;  /* 0x00000018ff027819 */ /* 0x000fe20000011402 */
[C---:B------:R-:W-:Y:S01]  /*6490*/  IMAD R14, R38.reuse, R19, RZ ;  /* 0x00000013260e7224 */ /* 0x040fe200078e02ff */
[C---:B----4-:R-:W-:Y:S01]  /*64a0*/  SHF.L.U32 R4, R45.reuse, 0x10, RZ ;  /* 0x000000102d047819 */ /* 0x050fe200000006ff */
[----:B------:R-:W-:Y:S01]  /*64b0*/  IMAD R19, R38, R24, RZ ;  /* 0x0000001826137224 */ /* 0x000fe200078e02ff */
[----:B------:R-:W-:Y:S01]  /*64c0*/  PRMT R3, R45, 0x8880, RZ ;  /* 0x000088802d037816 */ /* 0x000fe200000000ff */
[-C--:B------:R-:W-:Y:S01]  /*64d0*/  IMAD R12, R2, R40.reuse, R12 ;  /* 0x00000028020c7224 */ /* 0x080fe200078e020c */
[----:B------:R-:W-:Y:S01]  /*64e0*/  PRMT R2, R44, 0x8880, RZ ;  /* 0x000088802c027816 */ /* 0x000fe200000000ff */
[-C--:B------:R-:W-:Y:S01]  /*64f0*/  IMAD R13, R5, R40.reuse, R13 ;  /* 0x00000028050d7224 */ /* 0x080fe200078e020d */
[----:B------:R-:W-:Y:S01]  /*6500*/  SHF.R.S32.HI R4, RZ, 0x18, R4 ;  /* 0x00000018ff047819 */ /* 0x000fe20000011404 */
[----:B------:R-:W-:Y:S01]  /*6510*/  IMAD R14, R0, R40, R14 ;  /* 0x00000028000e7224 */ /* 0x000fe200078e020e */
[----:B------:R-:W-:Y:S01]  /*6520*/  MOV R0, R2 ;  /* 0x0000000200007202 */ /* 0x000fe20000000f00 */
[----:B------:R-:W-:Y:S01]  /*6530*/  IMAD.U32 R5, R44, 0x10000, RZ ;  /* 0x000100002c057824 */ /* 0x000fe200078e00ff */
[----:B------:R-:W-:Y:S01]  /*6540*/  I2IP.S8.S32.SAT R9, R10, R9, RZ ;  /* 0x000000090a097239 */ /* 0x000fe200000014ff */
[----:B------:R-:W-:Y:S01]  /*6550*/  IMAD R20, R38, R25, RZ ;  /* 0x0000001926147224 */ /* 0x000fe200078e02ff */
[----:B------:R-:W-:Y:S01]  /*6560*/  I2IP.S8.S32.SAT R13, R14, R13, RZ ;  /* 0x0000000d0e0d7239 */ /* 0x000fe200000014ff */
[----:B------:R-:W-:Y:S01]  /*6570*/  IMAD R15, R0, R40, R15 ;  /* 0x00000028000f7224 */ /* 0x000fe200078e020f */
[----:B------:R-:W-:Y:S01]  /*6580*/  SHF.R.S32.HI R2, RZ, 0x18, R5 ;  /* 0x00000018ff027819 */ /* 0x000fe20000011405 */
[----:B------:R-:W-:Y:S01]  /*6590*/  IMAD R24, R38, R29, RZ ;  /* 0x0000001d26187224 */ /* 0x000fe200078e02ff */
[----:B------:R-:W-:Y:S01]  /*65a0*/  SHF.L.U32 R0, R44, 0x8, RZ ;  /* 0x000000082c007819 */ /* 0x000fe200000006ff */
[----:B------:R-:W-:Y:S01]  /*65b0*/  IMAD R25, R38, R30, RZ ;  /* 0x0000001e26197224 */ /* 0x000fe200078e02ff */
[----:B------:R-:W-:Y:S01]  /*65c0*/  I2IP.S8.S32.SAT R54, R8, R7, R9 ;  /* 0x0000000708367239 */ /* 0x000fe20000001409 */
[----:B------:R-:W-:Y:S01]  /*65d0*/  IMAD R16, R2, R40, R16 ;  /* 0x0000002802107224 */ /* 0x000fe200078e0210 */
[----:B------:R-:W-:Y:S01]  /*65e0*/  SHF.R.S32.HI R0, RZ, 0x18, R0 ;  /* 0x00000018ff007819 */ /* 0x000fe20000011400 */
[----:B------:R-:W-:Y:S01]  /*65f0*/  IMAD R29, R38, R34, RZ ;  /* 0x00000022261d7224 */ /* 0x000fe200078e02ff */
[----:B------:R-:W-:Y:S01]  /*6600*/  SHF.R.S32.HI R2, RZ, 0x18, R44 ;  /* 0x00000018ff027819 */ /* 0x000fe2000001142c */
[----:B------:R-:W-:Y:S01]  /*6610*/  IMAD.SHL.U32 R5, R45, 0x100, RZ ;  /* 0x000001002d057824 */ /* 0x000fe200078e00ff */
[----:B------:R-:W-:Y:S01]  /*6620*/  I2IP.S8.S32.SAT R55, R12, R11, R13 ;  /* 0x0000000b0c377239 */ /* 0x000fe2000000140d */
[-C--:B------:R-:W-:Y:S02]  /*6630*/  IMAD R17, R0, R40.reuse, R17 ;  /* 0x0000002800117224 */ /* 0x080fe400078e0211 */
[-C--:B------:R-:W-:Y:S01]  /*6640*/  IMAD R18, R2, R40.reuse, R18 ;  /* 0x0000002802127224 */ /* 0x080fe200078e0212 */
[----:B------:R-:W-:Y:S01]  /*6650*/  SHF.R.S32.HI R0, RZ, 0x18, R5 ;  /* 0x00000018ff007819 */ /* 0x000fe20000011405 */
[-C--:B------:R-:W-:Y:S01]  /*6660*/  IMAD R19, R3, R40.reuse, R19 ;  /* 0x0000002803137224 */ /* 0x080fe200078e0213 */
[----:B------:R-:W-:Y:S01]  /*6670*/  SHF.R.S32.HI R2, RZ, 0x18, R45 ;  /* 0x00000018ff027819 */ /* 0x000fe2000001142d */
[-C--:B------:R-:W-:Y:S01]  /*6680*/  IMAD R20, R4, R40.reuse, R20 ;  /* 0x0000002804147224 */ /* 0x080fe200078e0214 */
[----:B------:R-:W-:Y:S01]  /*6690*/  SHF.L.U32 R4, R46, 0x10, RZ ;  /* 0x000000102e047819 */ /* 0x000fe200000006ff */
[-C--:B------:R-:W-:Y:S01]  /*66a0*/  IMAD R21, R0, R40.reuse, R21 ;  /* 0x0000002800157224 */ /* 0x080fe200078e0215 */
[C---:B------:R-:W-:Y:S01]  /*66b0*/  PRMT R0, R46.reuse, 0x8880, RZ ;  /* 0x000088802e007816 */ /* 0x040fe200000000ff */
[----:B------:R1:W-:Y:S01]  /*66c0*/  STS.128 [R69+UR44+0x2200], R52 ;  /* 0x0022003445007988 */ /* 0x0003e20008000c2c */
[----:B------:R-:W-:Y:S01]  /*66d0*/  SHF.L.U32 R3, R46, 0x8, RZ ;  /* 0x000000082e037819 */ /* 0x000fe200000006ff */
[-C--:B------:R-:W-:Y:S01]  /*66e0*/  IMAD R22, R2, R40.reuse, R22 ;  /* 0x0000002802167224 */ /* 0x080fe200078e0216 */
[----:B------:R-:W-:Y:S01]  /*66f0*/  SHF.R.S32.HI R2, RZ, 0x18, R4 ;  /* 0x00000018ff027819 */ /* 0x000fe20000011404 */
[-C--:B------:R-:W-:Y:S01]  /*6700*/  IMAD R23, R0, R40.reuse, R23 ;  /* 0x0000002800177224 */ /* 0x080fe200078e0217 */
[----:B------:R-:W-:Y:S01]  /*6710*/  SHF.R.S32.HI R3, RZ, 0x18, R3 ;  /* 0x00000018ff037819 */ /* 0x000fe20000011403 */
[----:B------:R-:W-:Y:S01]  /*6720*/  IMAD R30, R38, R35, RZ ;  /* 0x00000023261e7224 */ /* 0x000fe200078e02ff */
[----:B------:R-:W-:Y:S01]  /*6730*/  SHF.R.S32.HI R0, RZ, 0x18, R46 ;  /* 0x00000018ff007819 */ /* 0x000fe2000001142e */
[-C--:B------:R-:W-:Y:S01]  /*6740*/  IMAD R24, R2, R40.reuse, R24 ;  /* 0x0000002802187224 */ /* 0x080fe200078e0218 */
[----:B------:R-:W-:Y:S01]  /*6750*/  PRMT R2, R47, 0x8880, RZ ;  /* 0x000088802f027816 */ /* 0x000fe200000000ff */
[-C--:B------:R-:W-:Y:S01]  /*6760*/  IMAD R25, R3, R40.reuse, R25 ;  /* 0x0000002803197224 */ /* 0x080fe200078e0219 */
[C---:B------:R-:W-:Y:S01]  /*6770*/  SHF.L.U32 R3, R47.reuse, 0x10, RZ ;  /* 0x000000102f037819 */ /* 0x040fe200000006ff */
[----:B------:R-:W-:Y:S01]  /*6780*/  IMAD.SHL.U32 R4, R47, 0x100, RZ ;  /* 0x000001002f047824 */ /* 0x000fe200078e00ff */
[----:B------:R-:W-:Y:S01]  /*6790*/  SHF.R.S32.HI R5, RZ, 0x18, R47 ;  /* 0x00000018ff057819 */ /* 0x000fe2000001142f */
[-C--:B------:R-:W-:Y:S01]  /*67a0*/  IMAD R26, R0, R40.reuse, R26 ;  /* 0x00000028001a7224 */ /* 0x080fe200078e021a */
[----:B------:R-:W-:Y:S01]  /*67b0*/  SHF.R.S32.HI R3, RZ, 0x18, R3 ;  /* 0x00000018ff037819 */ /* 0x000fe20000011403 */
[-C--:B------:R-:W-:Y:S01]  /*67c0*/  IMAD R27, R2, R40.reuse, R27 ;  /* 0x00000028021b7224 */ /* 0x080fe200078e021b */
[----:B------:R-:W-:Y:S02]  /*67d0*/  SHF.R.S32.HI R4, RZ, 0x18, R4 ;  /* 0x00000018ff047819 */ /* 0x000fe40000011404 */
[----:B------:R-:W-:Y:S01]  /*67e0*/  I2IP.S8.S32.SAT R17, R18, R17, RZ ;  /* 0x0000001112117239 */ /* 0x000fe200000014ff */
[-C--:B------:R-:W-:Y:S01]  /*67f0*/  IMAD R28, R3, R40.reuse, R28 ;  /* 0x00000028031c7224 */ /* 0x080fe200078e021c */
[----:B------:R-:W-:Y:S01]  /*6800*/  I2IP.S8.S32.SAT R21, R22, R21, RZ ;  /* 0x0000001516157239 */ /* 0x000fe200000014ff */
[-C--:B------:R-:W-:Y:S01]  /*6810*/  IMAD R29, R4, R40.reuse, R29 ;  /* 0x00000028041d7224 */ /* 0x080fe200078e021d */
[----:B------:R-:W-:Y:S01]  /*6820*/  I2IP.S8.S32.SAT R16, R16, R15, R17 ;  /* 0x0000000f10107239 */ /* 0x000fe20000001411 */
[----:B------:R-:W-:Y:S01]  /*6830*/  IMAD R30, R5, R40, R30 ;  /* 0x00000028051e7224 */ /* 0x000fe200078e021e */
[----:B------:R-:W-:Y:S02]  /*6840*/  I2IP.S8.S32.SAT R17, R20, R19, R21 ;  /* 0x0000001314117239 */ /* 0x000fe40000001415 */
[----:B------:R-:W-:Y:S02]  /*6850*/  I2IP.S8.S32.SAT R18, R26, R25, RZ ;  /* 0x000000191a127239 */ /* 0x000fe400000014ff */
[----:B------:R-:W-:Y:S02]  /*6860*/  I2IP.S8.S32.SAT R19, R30, R29, RZ ;  /* 0x0000001d1e137239 */ /* 0x000fe400000014ff */
[----:B------:R-:W-:Y:S02]  /*6870*/  IADD3 R2, PT, PT, R69, UR44, RZ ;  /* 0x0000002c45027c10 */ /* 0x000fe4000fffe0ff */
[----:B------:R-:W-:Y:S02]  /*6880*/  SHF.L.U32 R0, R79, 0x4, RZ ;  /* 0x000000044f007819 */ /* 0x000fe400000006ff */
[----:B------:R-:W-:Y:S02]  /*6890*/  I2IP.S8.S32.SAT R18, R24, R23, R18 ;  /* 0x0000001718127239 */ /* 0x000fe40000001412 */
[----:B------:R-:W-:Y:S02]  /*68a0*/  I2IP.S8.S32.SAT R19, R28, R27, R19 ;  /* 0x0000001b1c137239 */ /* 0x000fe40000001413 */
[----:B------:R-:W-:Y:S02]  /*68b0*/  IADD3 R87, PT, PT, R2, R0, RZ ;  /* 0x0000000002577210 */ /* 0x000fe40007ffe0ff */
[----:B------:R-:W-:Y:S02]  /*68c0*/  LEA R3, R81, UR44, 0x3 ;  /* 0x0000002c51037c11 */ /* 0x000fe4000f8e18ff */
[----:B------:R-:W-:Y:S01]  /*68d0*/  @P6 SHF.L.U32 R4, R80, 0x1f, RZ ;  /* 0x0000001f50046819 */ /* 0x000fe200000006ff */
[----:B------:R1:W-:Y:S01]  /*68e0*/  STS.128 [R87+0x2210], R16 ;  /* 0x0022101057007388 */ /* 0x0003e20000000c00 */
[----:B------:R-:W-:Y:S01]  /*68f0*/  @!PT LDS RZ, [RZ] ;  /* 0x00000000fffff984 */ /* 0x000fe20000000800 */
[----:B------:R-:W-:Y:S01]  /*6900*/  @!PT LDS RZ, [RZ] ;  /* 0x00000000fffff984 */ /* 0x000fe20000000800 */
[----:B------:R-:W-:Y:S01]  /*6910*/  @!PT LDS RZ, [RZ] ;  /* 0x00000000fffff984 */ /* 0x000fe20000000800 */
[----:B------:R-:W-:Y:S01]  /*6920*/  @!PT LDS RZ, [RZ] ;  /* 0x00000000fffff984 */ /* 0x000fe20000000800 */
[----:B------:R2:W-:Y:S07]  /*6930*/  MEMBAR.ALL.CTA ;  /* 0x0000000000007992 */ /* 0x0005ee0000008000 */
[----:B--2---:R-:W2:Y:S02]  /*6940*/  FENCE.VIEW.ASYNC.S ;  /* 0x00000000000073c6 */ /* 0x004ea40000000000 */
[----:B--2---:R-:W-:Y:S06]  /*6950*/  BAR.SYNC.DEFER_BLOCKING 0x1, 0x80 ;  /* 0x0042000000007b1d */ /* 0x004fec0000010000 */
[----:B------:R-:W-:Y:S05]  /*6960*/  @P0 BRA `(.L_x_102) ;  /* 0x0000000000280947 */ /* 0x000fea0003800000 */
[----:B------:R-:W2:Y:S01]  /*6970*/  LDCU.64 UR6, c[0x0][0x348] ;  /* 0x00006900ff0677ac */ /* 0x000ea20008000a00 */
[----:B------:R-:W-:Y:S01]  /*6980*/  UIADD3 UR4, UPT, UPT, UR44, 0x2200, URZ ;  /* 0x000022002c047890 */ /* 0x000fe2000fffe0ff */
[----:B------:R-:W-:Y:S05]  /*6990*/  UMOV UR51, UR36 ;  /* 0x0000002400337c82 */ /* 0x000fea0008000000 */
[----:B------:R-:W-:Y:S04]  /*69a0*/  MOV R85, UR4 ;  /* 0x0000000400557c02 */ /* 0x000fe80008000f00 */
[----:B------:R-:W-:Y:S01]  /*69b0*/  R2UR UR48, R85 ;  /* 0x00000000553072ca */ /* 0x000fe200000e0000 */
[----:B--2---:R-:W-:Y:S04]  /*69c0*/  UIADD3 UR4, UP0, UPT, UR6, 0x680, URZ ;  /* 0x0000068006047890 */ /* 0x004fe8000ff1e0ff */
[----:B------:R-:W-:Y:S09]  /*69d0*/  UIADD3.X UR5, UPT, UPT, URZ, UR7, URZ, UP0, !UPT ;  /* 0x00000007ff057290 */ /* 0x000ff200087fe4ff */
[----:B------:R2:W-:Y:S01]  /*69e0*/  UTMASTG.3D [UR48], [UR4] ;  /* 0x00000030040073b5 */ /* 0x0005e20008010000 */
[----:B------:R0:W-:Y:S01]  /*69f0*/  UTMACMDFLUSH ;  /* 0x00000000000079b7 */ /* 0x0001e20000000000 */
[----:B--2---:R-:W-:Y:S04]  /*6a00*/  DEPBAR.LE SB0, 0x1 ;  /* 0x000080400000791a */ /* 0x004fe80000000000 */
.L_x_102:
[----:B------:R-:W-:Y:S05]  /*6a10*/  BSYNC.RECONVERGENT B0 ;  /* 0x0000000000007941 */ /* 0x000fea0003800200 */
.L_x_101:
[----:B------:R-:W-:Y:S06]  /*6a20*/  BAR.SYNC.DEFER_BLOCKING 0x1, 0x80 ;  /* 0x0042000000007b1d */ /* 0x000fec0000010000 */
[----:B------:R-:W2:Y:S01]  /*6a30*/  @P6 SYNCS.PHASECHK.TRANS64.TRYWAIT P0, [R3+URZ+0x40], R4 ;  /* 0x00004004030065a7 */ /* 0x000ea200080011ff */
[----:B------:R-:W-:Y:S01]  /*6a40*/  BSSY B1, `(.L_x_103) ;  /* 0x000001f000017945 */ /* 0x000fe20003800000 */
[----:B--2---:R-:W-:Y:S03]  /*6a50*/  @P6 SEL R56, RZ, 0x1, !P0 ;  /* 0x00000001ff386807 */ /* 0x004fe60004000000 */
[----:B------:R-:W-:Y:S05]  /*6a60*/  @!P6 BRA `(.L_x_104) ;  /* 0x000000000070e947 */ /* 0x000fea0003800000 */
[----:B------:R-:W-:Y:S01]  /*6a70*/  ISETP.NE.AND P1, PT, R57, RZ, PT ;  /* 0x000000ff3900720c */ /* 0x000fe20003f25270 */
[----:B------:R-:W-:Y:S01]  /*6a80*/  BSSY B0, `(.L_x_105) ;  /* 0x0000008000007945 */ /* 0x000fe20003800000 */
[----:B------:R-:W-:Y:S11]  /*6a90*/  ISETP.NE.AND P0, PT, R56, RZ, PT ;  /* 0x000000ff3800720c */ /* 0x000ff60003f05270 */
[----:B------:R-:W-:Y:S04]  /*6aa0*/  @P1 IMAD R2, R81, 0x1000, R2 ;  /* 0x0000100051021824 */ /* 0x000fe800078e0202 */
[----:B------:R-:W-:Y:S01]  /*6ab0*/  @P1 IMAD.IADD R4, R0, 0x1, R2 ;  /* 0x0000000100041824 */ /* 0x000fe200078e0202 */
[----:B------:R-:W-:Y:S06]  /*6ac0*/  @P0 BRA `(.L_x_106) ;  /* 0x00000000000c0947 */ /* 0x000fec0003800000 */
[----:B------:R-:W-:Y:S04]  /*6ad0*/  SHF.L.U32 R0, R80, 0x1f, RZ ;  /* 0x0000001f50007819 */ /* 0x000fe800000006ff */
[----:B------:R-:W2:Y:S02]  /*6ae0*/  SYNCS.PHASECHK.TRANS64.TRYWAIT P0, [R3+URZ+0x40], R0 ;  /* 0x00004000030075a7 */ /* 0x000ea400080011ff */
[----:B--2---:R-:W-:Y:S05]  /*6af0*/  @!P0 BRA `(.L_x_107) ;  /* 0x0000001400d08947 */ /* 0x004fea0003800000 */
.L_x_106:
[----:B------:R-:W-:Y:S05]  /*6b00*/  BSYNC B0 ;  /* 0x0000000000007941 */ /* 0x000fea0003800000 */
.L_x_105:
[----:B------:R-:W-:Y:S01]  /*6b10*/  ISETP.NE.AND P0, PT, R57, RZ, PT ;  /* 0x000000ff3900720c */ /* 0x000fe20003f05270 */
[----:B--2---:R-:W-:Y:S02]  /*6b20*/  VIADD R3, R3, 0x50 ;  /* 0x0000005003037836 */ /* 0x004fe40000000000 */
[----:B------:R-:W-:Y:S02]  /*6b30*/  IMAD.U32 R0, RZ, RZ, UR45 ;  /* 0x0000002dff007e24 */ /* 0x000fe4000f8e00ff */
[----:B------:R-:W-:Y:S03]  /*6b40*/  VIADD R81, R81, 0x1 ;  /* 0x0000000151517836 */ /* 0x000fe60000000000 */
[----:B------:R-:W-:Y:S05]  /*6b50*/  PRMT R0, R0, 0x654, R3 ;  /* 0x0000065400007816 */ /* 0x000fea0000000003 */
[----:B------:R2:W3:Y:S04]  /*6b60*/  @P0 LDS.128 R48, [R2+0x200] ;  /* 0x0002000002300984 */ /* 0x0004e80000000c00 */
        /* <DEDUP_REMOVED lines=11> */
[----:B--23--:R-:W-:Y:S02]  /*6c20*/  LOP3.LUT R80, R80, R0, RZ, 0x3c, !PT ;  /* 0x0000000050507212 */ /* 0x00cfe400078e3cff */
.L_x_104:
[----:B------:R-:W-:Y:S05]  /*6c30*/  BSYNC B1 ;  /* 0x0000000000017941 */ /* 0x000fea0003800000 */
.L_x_103:
[----:B------:R-:W-:Y:S05]  /*6c40*/  VIADD R0, R39, 0x40 ;  /* 0x0000004027007836 */ /* 0x000fea0000000000 */
[----:B------:R-:W-:Y:S04]  /*6c50*/  SHF.R.U32.HI R0, RZ, 0x15, R0 ;  /* 0x00000015ff007819 */ /* 0x000fe80000011600 */
[----:B------:R-:W-:Y:S11]  /*6c60*/  LOP3.LUT P0, RZ, R0, 0x3, R75, 0x48, !PT ;  /* 0x0000000300ff7812 */ /* 0x000ff6000780484b */
[----:B------:R-:W-:Y:S02]  /*6c70*/  @!UPT UIADD3 URZ, UPT, UPT, URZ, URZ, URZ ;  /* 0x000000fffffff290 */ /* 0x000fe4000fffe0ff */
[----:B------:R-:W-:Y:S05]  /*6c80*/  @!P0 BRA `(.L_x_108) ;  /* 0x0000000000408947 */ /* 0x000fea0003800000 */
[----:B------:R-:W2:Y:S01]  /*6c90*/  LDCU.64 UR8, c[0x4][0x70] ;  /* 0x01000e00ff0877ac */ /* 0x000ea20008000a00 */
[----:B------:R-:W-:Y:S01]  /*6ca0*/  MOV R3, 0x0 ;  /* 0x0000000000037802 */ /* 0x000fe20000000f00 */
[----:B------:R-:W-:Y:S02]  /*6cb0*/  HFMA2 R12, -RZ, RZ, 0, 5.9604644775390625e-08 ;  /* 0x00000001ff0c7431 */ /* 0x000fe400000001ff */
[----:B------:R-:W-:Y:S02]  /*6cc0*/  IMAD.MOV.U32 R8, RZ, RZ, 0x192 ;  /* 0x00000192ff087424 */ /* 0x000fe400078e00ff */
[----:B------:R-:W-:Y:S01]  /*6cd0*/  IMAD.MOV.U32 R13, RZ, RZ, RZ ;  /* 0x000000ffff0d7224 */ /* 0x000fe200078e00ff */
[----:B------:R-:W3:Y:S01]  /*6ce0*/  LDCU.64 UR6, c[0x4][0x78] ;  /* 0x01000f00ff0677ac */ /* 0x000ee20008000a00 */
[----:B------:R-:W1:Y:S01]  /*6cf0*/  LDC.64 R2, c[0x4][R3] ;  /* 0x0100000003027b82 */ /* 0x000e620000000a00 */
[----:B------:R-:W5:Y:S01]  /*6d00*/  LDCU.64 UR4, c[0x4][0x10] ;  /* 0x01000200ff0477ac */ /* 0x000f620008000a00 */
[----:B--2---:R-:W-:Y:S01]  /*6d10*/  MOV R5, UR9 ;  /* 0x0000000900057c02 */ /* 0x004fe20008000f00 */
[----:B------:R-:W-:Y:S01]  /*6d20*/  IMAD.U32 R4, RZ, RZ, UR8 ;  /* 0x00000008ff047e24 */ /* 0x000fe2000f8e00ff */
[----:B---3--:R-:W-:Y:S01]  /*6d30*/  MOV R7, UR7 ;  /* 0x0000000700077c02 */ /* 0x008fe20008000f00 */
[----:B------:R-:W-:Y:S01]  /*6d40*/  IMAD.U32 R6, RZ, RZ, UR6 ;  /* 0x00000006ff067e24 */ /* 0x000fe2000f8e00ff */
[----:B-----5:R-:W-:Y:S01]  /*6d50*/  MOV R11, UR5 ;  /* 0x00000005000b7c02 */ /* 0x020fe20008000f00 */
[----:B------:R-:W-:Y:S02]  /*6d60*/  IMAD.U32 R10, RZ, RZ, UR4 ;  /* 0x00000004ff0a7e24 */ /* 0x000fe4000f8e00ff */
[----:B------:R-:W-:Y:S07]  /*6d70*/  LEPC R20, `(.L_x_108) ;  /* 0x000000001014794e */ /* 0x000fee0000000000 */
[----:B-1--4-:R-:W-:Y:S05]  /*6d80*/  CALL.ABS.NOINC R2 ;  /* 0x0000000002007343 */ /* 0x012fea0003c00000 */
.L_x_108:
[----:B------:R-:W-:Y:S01]  /*6d90*/  ISETP.NE.AND P0, PT, R86, RZ, PT ;  /* 0x000000ff5600720c */ /* 0x000fe20003f05270 */
[----:B------:R-:W-:Y:S05]  /*6da0*/  WARPSYNC.ALL ;  /* 0x0000000000007948 */ /* 0x000fea0003800000 */
[----:B------:R-:W-:Y:S01]  /*6db0*/  IMAD.SHL.U32 R66, R49, 0x100, RZ ;  /* 0x0000010031427824 */ /* 0x000fe200078e00ff */
[----:B------:R-:W-:Y:S01]  /*6dc0*/  R2UR UR4, R39 ;  /* 0x00000000270472ca */ /* 0x000fe200000e0000 */
[----:B------:R-:W-:Y:S01]  /*6dd0*/  IMAD.SHL.U32 R60, R51, 0x100, RZ ;  /* 0x00000100333c7824 */ /* 0x000fe200078e00ff */
[C---:B------:R-:W-:Y:S01]  /*6de0*/  SHF.L.U32 R2, R48.reuse, 0x10, RZ ;  /* 0x0000001030027819 */ /* 0x040fe200000006ff */
[----:B-1--4-:R-:W-:Y:S01]  /*6df0*/  IMAD.SHL.U32 R54, R45, 0x100, RZ ;  /* 0x000001002d367824 */ /* 0x012fe200078e00ff */
[C---:B------:R-:W-:Y:S01]  /*6e00*/  PRMT R0, R48.reuse, 0x8880, RZ ;  /* 0x0000888030007816 */ /* 0x040fe200000000ff */
[----:B------:R-:W-:Y:S01]  /*6e10*/  BSSY.RECONVERGENT B0, `(.L_x_109) ;  /* 0x000009f000007945 */ /* 0x000fe20003800200 */
[----:B------:R-:W-:Y:S02]  /*6e20*/  SHF.L.U32 R3, R48, 0x8, RZ ;  /* 0x0000000830037819 */ /* 0x000fe400000006ff */
[----:B------:R-:W-:Y:S02]  /*6e30*/  SHF.R.S32.HI R2, RZ, 0x18, R2 ;  /* 0x00000018ff027819 */ /* 0x000fe40000011402 */
[----:B------:R-:W-:Y:S02]  /*6e40*/  PRMT R68, R49, 0x8880, RZ ;  /* 0x0000888031447816 */ /* 0x000fe400000000ff */
[----:B------:R-:W-:Y:S01]  /*6e50*/  SHF.R.S32.HI R3, RZ, 0x18, R3 ;  /* 0x00000018ff037819 */ /* 0x000fe20000011403 */
[----:B------:R-:W-:Y:S01]  /*6e60*/  LDTM.16dp32bit_t0_t15.x32 R4, tmem[UR4+0x40] ;  /* 0x00004004000479ee */ /* 0x000fe20008a80000 */
[----:B------:R-:W1:Y:S01]  /*6e70*/  LDTM.16dp32bit_t16_t31.x32 R4, tmem[UR4+0x60] ;  /* 0x00006004000479ee */ /* 0x000e620008aa0000 */
[----:B------:R-:W-:Y:S01]  /*6e80*/  NOP ;  /* 0x0000000000007918 */ /* 0x000fe20000000000 */
[C---:B------:R-:W-:Y:S02]  /*6e90*/  SHF.L.U32 R63, R50.reuse, 0x8, RZ ;  /* 0x00000008323f7819 */ /* 0x040fe400000006ff */
[C---:B------:R-:W-:Y:S02]  /*6ea0*/  PRMT R62, R51.reuse, 0x8880, RZ ;  /* 0x00008880333e7816 */ /* 0x040fe400000000ff */
[----:B------:R-:W-:Y:S02]  /*6eb0*/  SHF.L.U32 R61, R51, 0x10, RZ ;  /* 0x00000010333d7819 */ /* 0x000fe400000006ff */
[----:B------:R-:W-:Y:S02]  /*6ec0*/  R2UR UR5, R43 ;  /* 0x000000002b0572ca */ /* 0x000fe400000e0000 */
[----:B------:R-:W-:Y:S01]  /*6ed0*/  SHF.R.S32.HI R39, RZ, 0x18, R48 ;  /* 0x00000018ff277819 */ /* 0x000fe20000011430 */
[----:B------:R-:W-:Y:S01]  /*6ee0*/  IMAD.SHL.U32 R48, R47, 0x100, RZ ;  /* 0x000001002f307824 */ /* 0x000fe200078e00ff */
[----:B------:R-:W-:Y:S02]  /*6ef0*/  SHF.L.U32 R67, R49, 0x10, RZ ;  /* 0x0000001031437819 */ /* 0x000fe400000006ff */
[C---:B------:R-:W-:Y:S02]  /*6f00*/  PRMT R65, R50.reuse, 0x8880, RZ ;  /* 0x0000888032417816 */ /* 0x040fe400000000ff */
[----:B------:R-:W-:Y:S02]  /*6f10*/  SHF.R.S32.HI R41, RZ, 0x18, R49 ;  /* 0x00000018ff297819 */ /* 0x000fe40000011431 */
[----:B------:R-:W-:Y:S02]  /*6f20*/  SHF.L.U32 R64, R50, 0x10, RZ ;  /* 0x0000001032407819 */ /* 0x000fe400000006ff */
[----:B------:R-:W-:Y:S01]  /*6f30*/  SHF.R.S32.HI R42, RZ, 0x18, R50 ;  /* 0x00000018ff2a7819 */ /* 0x000fe20000011432 */
[----:B------:R-:W-:Y:S01]  /*6f40*/  UIADD3 UR4, UPT, UPT, UR5, 0xb0, URZ ;  /* 0x000000b005047890 */ /* 0x000fe2000fffe0ff */
[----:B------:R-:W-:Y:S01]  /*6f50*/  PRMT R59, R44, 0x8880, RZ ;  /* 0x000088802c3b7816 */ /* 0x000fe200000000ff */
[C---:B-1----:R-:W-:Y:S02]  /*6f60*/  IMAD R4, R38.reuse, R4, RZ ;  /* 0x0000000426047224 */ /* 0x042fe400078e02ff */
[----:B------:R-:W-:Y:S01]  /*6f70*/  UPRMT UR4, UR45, 0x654, UR4 ;  /* 0x000006542d047896 */ /* 0x000fe20008000004 */
[C---:B------:R-:W-:Y:S01]  /*6f80*/  IMAD R5, R38.reuse, R5, RZ ;  /* 0x0000000526057224 */ /* 0x040fe200078e02ff */
[----:B------:R-:W-:Y:S01]  /*6f90*/  SHF.R.S32.HI R43, RZ, 0x18, R51 ;  /* 0x00000018ff2b7819 */ /* 0x000fe20000011433 */
[----:B------:R-:W-:Y:S01]  /*6fa0*/  IMAD R6, R38, R6, RZ ;  /* 0x0000000626067224 */ /* 0x000fe200078e02ff */
[----:B------:R-:W-:Y:S01]  /*6fb0*/  SHF.L.U32 R51, R46, 0x8, RZ ;  /* 0x000000082e337819 */ /* 0x000fe200000006ff */
[----:B------:R-:W-:Y:S01]  /*6fc0*/  IMAD R4, R0, R40, R4 ;  /* 0x0000002800047224 */ /* 0x000fe200078e0204 */
[----:B------:R-:W-:Y:S01]  /*6fd0*/  MOV R0, R68 ;  /* 0x0000004400007202 */ /* 0x000fe20000000f00 */
[----:B------:R-:W-:Y:S01]  /*6fe0*/  IMAD R7, R38, R7, RZ ;  /* 0x0000000726077224 */ /* 0x000fe200078e02ff */
[----:B------:R-:W-:Y:S01]  /*6ff0*/  SHF.L.U32 R58, R44, 0x10, RZ ;  /* 0x000000102c3a7819 */ /* 0x000fe200000006ff */
[-C--:B------:R-:W-:Y:S01]  /*7000*/  IMAD R5, R2, R40.reuse, R5 ;  /* 0x0000002802057224 */ /* 0x080fe200078e0205 */
[----:B------:R-:W-:Y:S01]  /*7010*/  SYNCS.ARRIVE.TRANS64.RED.A1T0 RZ, [UR4], RZ ;  /* 0x000000ffffff79a7 */ /* 0x000fe20008100404 */
[----:B------:R-:W-:Y:S01]  /*7020*/  IMAD R6, R3, R40, R6 ;  /* 0x0000002803067224 */ /* 0x000fe200078e0206 */
[----:B------:R-:W-:Y:S01]  /*7030*/  SHF.R.S32.HI R2, RZ, 0x18, R67 ;  /* 0x00000018ff027819 */ /* 0x000fe20000011443 */
[C---:B------:R-:W-:Y:S01]  /*7040*/  IMAD R8, R38.reuse, R8, RZ ;  /* 0x0000000826087224 */ /* 0x040fe200078e02ff */
[----:B------:R-:W-:Y:S01]  /*7050*/  SHF.R.S32.HI R3, RZ, 0x18, R66 ;  /* 0x00000018ff037819 */ /* 0x000fe20000011442 */
[-C--:B------:R-:W-:Y:S01]  /*7060*/  IMAD R7, R39, R40.reuse, R7 ;  /* 0x0000002827077224 */ /* 0x080fe200078e0207 */
[----:B------:R-:W-:Y:S01]  /*7070*/  MOV R39, R65 ;  /* 0x0000004100277202 */ /* 0x000fe20000000f00 */
[----:B------:R-:W-:Y:S01]  /*7080*/  IMAD R9, R38, R9, RZ ;  /* 0x0000000926097224 */ /* 0x000fe200078e02ff */
[C---:B------:R-:W-:Y:S01]  /*7090*/  PRMT R56, R45.reuse, 0x8880, RZ ;  /* 0x000088802d387816 */ /* 0x040fe200000000ff */
[----:B------:R-:W-:Y:S01]  /*70a0*/  IMAD R8, R0, R40, R8 ;  /* 0x0000002800087224 */ /* 0x000fe200078e0208 */
[----:B------:R-:W-:Y:S01]  /*70b0*/  SHF.L.U32 R55, R45, 0x10, RZ ;  /* 0x000000102d377819 */ /* 0x000fe200000006ff */
[----:B------:R-:W-:Y:S01]  /*70c0*/  IMAD R10, R38, R10, RZ ;  /* 0x0000000a260a7224 */ /* 0x000fe200078e02ff */
[----:B------:R-:W-:Y:S01]  /*70d0*/  PRMT R53, R46, 0x8880, RZ ;  /* 0x000088802e357816 */ /* 0x000fe200000000ff */
[----:B------:R-:W-:Y:S01]  /*70e0*/  IMAD R9, R2, R40, R9 ;  /* 0x0000002802097224 */ /* 0x000fe200078e0209 */
[----:B------:R-:W-:Y:S01]  /*70f0*/  SHF.R.S32.HI R45, RZ, 0x18, R45 ;  /* 0x00000018ff2d7819 */ /* 0x000fe2000001142d */
[----:B------:R-:W-:Y:S01]  /*7100*/  IMAD R0, R38, R20, RZ ;  /* 0x0000001426007224 */ /* 0x000fe200078e02ff */
[----:B------:R-:W-:Y:S01]  /*7110*/  SHF.L.U32 R52, R46, 0x10, RZ ;  /* 0x000000102e347819 */ /* 0x000fe200000006ff */
[C---:B------:R-:W-:Y:S01]  /*7120*/  IMAD R11, R38.reuse, R11, RZ ;  /* 0x0000000b260b7224 */ /* 0x040fe200078e02ff */
[C---:B------:R-:W-:Y:S01]  /*7130*/  PRMT R50, R47.reuse, 0x8880, RZ ;  /* 0x000088802f327816 */ /* 0x040fe200000000ff */
[C---:B------:R-:W-:Y:S01]  /*7140*/  IMAD R2, R38.reuse, R21, RZ ;  /* 0x0000001526027224 */ /* 0x040fe200078e02ff */
[----:B------:R-:W-:Y:S01]  /*7150*/  SHF.R.S32.HI R46, RZ, 0x18, R46 ;  /* 0x00000018ff2e7819 */ /* 0x000fe2000001142e */
[C---:B------:R-:W-:Y:S01]  /*7160*/  IMAD R20, R38.reuse, R24, RZ ;  /* 0x0000001826147224 */ /* 0x040fe200078e02ff */
[----:B------:R-:W-:Y:S01]  /*7170*/  SHF.L.U32 R49, R47, 0x10, RZ ;  /* 0x000000102f317819 */ /* 0x000fe200000006ff */
[C---:B------:R-:W-:Y:S01]  /*7180*/  IMAD R21, R38.reuse, R25, RZ ;  /* 0x0000001926157224 */ /* 0x040fe200078e02ff */
[----:B------:R-:W-:Y:S01]  /*7190*/  SHF.R.S32.HI R47, RZ, 0x18, R47 ;  /* 0x00000018ff2f7819 */ /* 0x000fe2000001142f */
[----:B------:R-:W-:Y:S01]  /*71a0*/  IMAD R24, R38, R28, RZ ;  /* 0x0000001c26187224 */ /* 0x000fe200078e02ff */
[----:B------:R-:W-:Y:S01]  /*71b0*/  SHF.L.U32 R57, R44, 0x8, RZ ;  /* 0x000000082c397819 */ /* 0x000fe200000006ff */
[----:B------:R-:W-:Y:S01]  /*71c0*/  IMAD R10, R3, R40, R10 ;  /* 0x00000028030a7224 */ /* 0x000fe200078e020a */
[----:B------:R-:W-:Y:S01]  /*71d0*/  SHF.R.S32.HI R44, RZ, 0x18, R44 ;  /* 0x00000018ff2c7819 */ /* 0x000fe2000001142c */
[----:B------:R-:W-:Y:S01]  /*71e0*/  IMAD R12, R38, R12, RZ ;  /* 0x0000000c260c7224 */ /* 0x000fe200078e02ff */
[----:B------:R-:W-:Y:S01]  /*71f0*/  IADD3 R36, PT, PT, R36, 0x1, RZ ;  /* 0x0000000124247810 */ /* 0x000fe20007ffe0ff */
[C---:B------:R-:W-:Y:S02]  /*7200*/  IMAD R25, R38.reuse, R29, RZ ;  /* 0x0000001d26197224 */ /* 0x040fe400078e02ff */
[C---:B------:R-:W-:Y:S01]  /*7210*/  IMAD R28, R38.reuse, R32, RZ ;  /* 0x00000020261c7224 */ /* 0x040fe200078e02ff */
[----:B------:R-:W-:Y:S01]  /*7220*/  SHF.R.S32.HI R32, RZ, 0x18, R64 ;  /* 0x00000018ff207819 */ /* 0x000fe20000011440 */
[C---:B------:R-:W-:Y:S01]  /*7230*/  IMAD R29, R38.reuse, R33, RZ ;  /* 0x00000021261d7224 */ /* 0x040fe200078e02ff */
[----:B------:R-:W-:Y:S01]  /*7240*/  I2IP.S8.S32.SAT R33, R7, R6, RZ ;  /* 0x0000000607217239 */ /* 0x000fe200000014ff */
[----:B------:R-:W-:Y:S01]  /*7250*/  IMAD R11, R41, R40, R11 ;  /* 0x00000028290b7224 */ /* 0x000fe200078e020b */
[----:B------:R-:W-:Y:S01]  /*7260*/  SHF.R.S32.HI R6, RZ, 0x18, R63 ;  /* 0x00000018ff067819 */ /* 0x000fe2000001143f */
[C---:B------:R-:W-:Y:S01]  /*7270*/  IMAD R13, R38.reuse, R13, RZ ;  /* 0x0000000d260d7224 */ /* 0x040fe200078e02ff */
[----:B------:R-:W-:Y:S01]  /*7280*/  MOV R7, R62 ;  /* 0x0000003e00077202 */ /* 0x000fe20000000f00 */
[C---:B------:R-:W-:Y:S02]  /*7290*/  IMAD R14, R38.reuse, R14, RZ ;  /* 0x0000000e260e7224 */ /* 0x040fe400078e02ff */
[C---:B------:R-:W-:Y:S02]  /*72a0*/  IMAD R3, R38.reuse, R22, RZ ;  /* 0x0000001626037224 */ /* 0x040fe400078e02ff */
[----:B------:R-:W-:Y:S02]  /*72b0*/  IMAD R12, R39, R40, R12 ;  /* 0x00000028270c7224 */ /* 0x000fe400078e020c */
[C---:B------:R-:W-:Y:S02]  /*72c0*/  IMAD R22, R38.reuse, R26, RZ ;  /* 0x0000001a26167224 */ /* 0x040fe400078e02ff */
[C---:B------:R-:W-:Y:S02]  /*72d0*/  IMAD R15, R38.reuse, R15, RZ ;  /* 0x0000000f260f7224 */ /* 0x040fe400078e02ff */
[----:B------:R-:W-:Y:S02]  /*72e0*/  IMAD R26, R38, R30, RZ ;  /* 0x0000001e261a7224 */ /* 0x000fe400078e02ff */
[----:B------:R-:W-:Y:S02]  /*72f0*/  IMAD R13, R32, R40, R13 ;  /* 0x00000028200d7224 */ /* 0x000fe400078e020d */
[C---:B------:R-:W-:Y:S01]  /*7300*/  IMAD R30, R38.reuse, R34, RZ ;  /* 0x00000022261e7224 */ /* 0x040fe200078e02ff */
[----:B------:R-:W-:Y:S01]  /*7310*/  I2IP.S8.S32.SAT R34, R11, R10, RZ ;  /* 0x0000000a0b227239 */ /* 0x000fe200000014ff */
[----:B------:R-:W-:Y:S01]  /*7320*/  IMAD R16, R38, R16, RZ ;  /* 0x0000001026107224 */ /* 0x000fe200078e02ff */
[----:B------:R-:W-:Y:S01]  /*7330*/  SHF.R.S32.HI R10, RZ, 0x18, R61 ;  /* 0x00000018ff0a7819 */ /* 0x000fe2000001143d */
[----:B------:R-:W-:Y:S01]  /*7340*/  IMAD R14, R6, R40, R14 ;  /* 0x00000028060e7224 */ /* 0x000fe200078e020e */
[----:B------:R-:W-:Y:S01]  /*7350*/  I2IP.S8.S32.SAT R61, R9, R8, R34 ;  /* 0x00000008093d7239 */ /* 0x000fe20000001422 */
[----:B------:R-:W-:Y:S01]  /*7360*/  IMAD R17, R38, R17, RZ ;  /* 0x0000001126117224 */ /* 0x000fe200078e02ff */
[----:B------:R-:W-:Y:S01]  /*7370*/  SHF.R.S32.HI R11, RZ, 0x18, R60 ;  /* 0x00000018ff0b7819 */ /* 0x000fe2000001143c */
[----:B------:R-:W-:Y:S01]  /*7380*/  IMAD R15, R42, R40, R15 ;  /* 0x000000282a0f7224 */ /* 0x000fe200078e020f */
[----:B------:R-:W-:Y:S01]  /*7390*/  I2IP.S8.S32.SAT R60, R5, R4, R33 ;  /* 0x00000004053c7239 */ /* 0x000fe20000001421 */
[C---:B------:R-:W-:Y:S01]  /*73a0*/  IMAD R18, R38.reuse, R18, RZ ;  /* 0x0000001226127224 */ /* 0x040fe200078e02ff */
[----:B------:R-:W-:Y:S01]  /*73b0*/  SHF.R.S32.HI R5, RZ, 0x18, R58 ;  /* 0x00000018ff057819 */ /* 0x000fe2000001143a */
[----:B------:R-:W-:Y:S01]  /*73c0*/  IMAD R16, R7, R40, R16 ;  /* 0x0000002807107224 */ /* 0x000fe200078e0210 */
[----:B------:R-:W-:Y:S01]  /*73d0*/  I2IP.S8.S32.SAT R14, R15, R14, RZ ;  /* 0x0000000e0f0e7239 */ /* 0x000fe200000014ff */
[----:B------:R-:W-:Y:S01]  /*73e0*/  IMAD R19, R38, R19, RZ ;  /* 0x0000001326137224 */ /* 0x000fe200078e02ff */
[----:B------:R-:W-:Y:S01]  /*73f0*/  SHF.R.S32.HI R7, RZ, 0x18, R48 ;  /* 0x00000018ff077819 */ /* 0x000fe20000011430 */
[----:B------:R-:W-:Y:S01]  /*7400*/  IMAD R17, R10, R40, R17 ;  /* 0x000000280a117224 */ /* 0x000fe200078e0211 */
[----:B------:R-:W-:Y:S01]  /*7410*/  I2IP.S8.S32.SAT R62, R13, R12, R14 ;  /* 0x0000000c0d3e7239 */ /* 0x000fe2000000140e */
[-C--:B------:R-:W-:Y:S01]  /*7420*/  IMAD R18, R11, R40.reuse, R18 ;  /* 0x000000280b127224 */ /* 0x080fe200078e0212 */
[----:B------:R-:W-:Y:S01]  /*7430*/  SHF.R.S32.HI R6, RZ, 0x18, R57 ;  /* 0x00000018ff067819 */ /* 0x000fe20000011439 */
[----:B------:R-:W-:Y:S02]  /*7440*/  IMAD.MOV.U32 R4, RZ, RZ, R59 ;  /* 0x000000ffff047224 */ /* 0x000fe400078e003b */
[-C--:B------:R-:W-:Y:S02]  /*7450*/  IMAD R19, R43, R40.reuse, R19 ;  /* 0x000000282b137224 */ /* 0x080fe400078e0213 */
[----:B------:R-:W-:Y:S01]  /*7460*/  IMAD R0, R4, R40, R0 ;  /* 0x0000002804007224 */ /* 0x000fe200078e0200 */
[----:B------:R-:W-:Y:S01]  /*7470*/  MOV R4, R56 ;  /* 0x0000003800047202 */ /* 0x000fe20000000f00 */
[----:B------:R-:W-:Y:S01]  /*7480*/  IMAD R23, R38, R23, RZ ;  /* 0x0000001726177224 */ /* 0x000fe200078e02ff */
[----:B------:R-:W-:Y:S01]  /*7490*/  I2IP.S8.S32.SAT R18, R19, R18, RZ ;  /* 0x0000001213127239 */ /* 0x000fe200000014ff */
[-C--:B------:R-:W-:Y:S01]  /*74a0*/  IMAD R2, R5, R40.reuse, R2 ;  /* 0x0000002805027224 */ /* 0x080fe200078e0202 */
[----:B------:R-:W-:Y:S01]  /*74b0*/  SHF.R.S32.HI R5, RZ, 0x18, R55 ;  /* 0x00000018ff057819 */ /* 0x000fe20000011437 */
[----:B------:R-:W-:Y:S01]  /*74c0*/  IMAD R3, R6, R40, R3 ;  /* 0x0000002806037224 */ /* 0x000fe200078e0203 */
[----:B------:R-:W-:Y:S01]  /*74d0*/  I2IP.S8.S32.SAT R63, R17, R16, R18 ;  /* 0x00000010113f7239 */ /* 0x000fe20000001412 */
[-C--:B------:R-:W-:Y:S01]  /*74e0*/  IMAD R23, R44, R40.reuse, R23 ;  /* 0x000000282c177224 */ /* 0x080fe200078e0217 */
[----:B------:R-:W-:Y:S01]  /*74f0*/  SHF.R.S32.HI R6, RZ, 0x18, R54 ;  /* 0x00000018ff067819 */ /* 0x000fe20000011436 */
[-C--:B------:R-:W-:Y:S01]  /*7500*/  IMAD R20, R4, R40.reuse, R20 ;  /* 0x0000002804147224 */ /* 0x080fe200078e0214 */
[----:B------:R-:W-:Y:S01]  /*7510*/  MOV R4, R53 ;  /* 0x0000003500047202 */ /* 0x000fe20000000f00 */
[----:B------:R1:W-:Y:S01]  /*7520*/  STS.128 [R69+UR44+0x3200], R60 ;  /* 0x0032003c45007988 */ /* 0x0003e20008000c2c */
[----:B------:R-:W-:Y:S01]  /*7530*/  IMAD R27, R38, R27, RZ ;  /* 0x0000001b261b7224 */ /* 0x000fe200078e02ff */
[----:B------:R-:W-:Y:S01]  /*7540*/  I2IP.S8.S32.SAT R3, R23, R3, RZ ;  /* 0x0000000317037239 */ /* 0x000fe200000014ff */
[-C--:B------:R-:W-:Y:S01]  /*7550*/  IMAD R21, R5, R40.reuse, R21 ;  /* 0x0000002805157224 */ /* 0x080fe200078e0215 */
[----:B------:R-:W-:Y:S01]  /*7560*/  SHF.R.S32.HI R5, RZ, 0x18, R52 ;  /* 0x00000018ff057819 */ /* 0x000fe20000011434 */
[-C--:B------:R-:W-:Y:S01]  /*7570*/  IMAD R22, R6, R40.reuse, R22 ;  /* 0x0000002806167224 */ /* 0x080fe200078e0216 */
[----:B------:R-:W-:Y:S01]  /*7580*/  SHF.R.S32.HI R6, RZ, 0x18, R49 ;  /* 0x00000018ff067819 */ /* 0x000fe20000011431 */
[-C--:B------:R-:W-:Y:S02]  /*7590*/  IMAD R27, R45, R40.reuse, R27 ;  /* 0x000000282d1b7224 */ /* 0x080fe400078e021b */
[-C--:B------:R-:W-:Y:S01]  /*75a0*/  IMAD R24, R4, R40.reuse, R24 ;  /* 0x0000002804187224 */ /* 0x080fe200078e0218 */
[----:B------:R-:W-:Y:S01]  /*75b0*/  SHF.R.S32.HI R4, RZ, 0x18, R51 ;  /* 0x00000018ff047819 */ /* 0x000fe20000011433 */
[----:B------:R-:W-:Y:S01]  /*75c0*/  IMAD R25, R5, R40, R25 ;  /* 0x0000002805197224 */ /* 0x000fe200078e0219 */
[----:B------:R-:W-:Y:S01]  /*75d0*/  MOV R5, R50 ;  /* 0x0000003200057202 */ /* 0x000fe20000000f00 */
[----:B------:R-:W-:Y:S02]  /*75e0*/  IMAD R31, R38, R31, RZ ;  /* 0x0000001f261f7224 */ /* 0x000fe400078e02ff */
[----:B------:R-:W-:Y:S01]  /*75f0*/  IMAD R26, R4, R40, R26 ;  /* 0x00000028041a7224 */ /* 0x000fe200078e021a */
[----:B------:R-:W-:Y:S01]  /*7600*/  I2IP.S8.S32.SAT R4, R2, R0, R3 ;  /* 0x0000000002047239 */ /* 0x000fe20000001403 */
[-C--:B------:R-:W-:Y:S02]  /*7610*/  IMAD R31, R46, R40.reuse, R31 ;  /* 0x000000282e1f7224 */ /* 0x080fe400078e021f */
[----:B------:R-:W-:Y:S01]  /*7620*/  IMAD R28, R5, R40, R28 ;  /* 0x00000028051c7224 */ /* 0x000fe200078e021c */
[----:B------:R-:W-:Y:S01]  /*7630*/  I2IP.S8.S32.SAT R5, R27, R22, RZ ;  /* 0x000000161b057239 */ /* 0x000fe200000014ff */
[----:B------:R-:W-:Y:S01]  /*7640*/  IMAD R29, R6, R40, R29 ;  /* 0x00000028061d7224 */ /* 0x000fe200078e021d */
[----:B------:R-:W-:Y:S01]  /*7650*/  I2IP.S8.S32.SAT R6, R31, R26, RZ ;  /* 0x0000001a1f067239 */ /* 0x000fe200000014ff */
[----:B------:R-:W-:Y:S01]  /*7660*/  IMAD R35, R38, R35, RZ ;  /* 0x0000002326237224 */ /* 0x000fe200078e02ff */
[----:B------:R-:W-:Y:S01]  /*7670*/  I2IP.S8.S32.SAT R5, R21, R20, R5 ;  /* 0x0000001415057239 */ /* 0x000fe20000001405 */
[----:B------:R-:W-:Y:S01]  /*7680*/  IMAD R30, R7, R40, R30 ;  /* 0x00000028071e7224 */ /* 0x000fe200078e021e */
[----:B------:R-:W-:Y:S01]  /*7690*/  I2IP.S8.S32.SAT R6, R25, R24, R6 ;  /* 0x0000001819067239 */ /* 0x000fe20000001406 */
[----:B------:R-:W-:Y:S05]  /*76a0*/  IMAD R35, R47, R40, R35 ;  /* 0x000000282f237224 */ /* 0x000fea00078e0223 */
[----:B------:R-:W-:Y:S04]  /*76b0*/  I2IP.S8.S32.SAT R7, R35, R30, RZ ;  /* 0x0000001e23077239 */ /* 0x000fe800000014ff */
[----:B------:R-:W-:Y:S05]  /*76c0*/  I2IP.S8.S32.SAT R7, R29, R28, R7 ;  /* 0x0000001c1d077239 */ /* 0x000fea0000001407 */
        /* <DEDUP_REMOVED lines=10> */
[----:B------:R-:W-:Y:S02]  /*7770*/  UIADD3 UR9, UPT, UPT, UR49, 0x40, URZ ;  /* 0x0000004031097890 */ /* 0x000fe4000fffe0ff */
[----:B------:R-:W-:Y:S01]  /*7780*/  UIADD3 UR8, UPT, UPT, UR44, 0x3200, URZ ;  /* 0x000032002c087890 */ /* 0x000fe2000fffe0ff */
[----:B------:R-:W-:Y:S01]  /*7790*/  UMOV UR10, UR50 ;  /* 0x00000032000a7c82 */ /* 0x000fe20008000000 */
[----:B------:R-:W-:Y:S01]  /*77a0*/  UMOV UR11, UR36 ;  /* 0x00000024000b7c82 */ /* 0x000fe20008000000 */
[----:B--2---:R-:W-:Y:S04]  /*77b0*/  UIADD3 UR4, UP0, UPT, UR6, 0x680, URZ ;  /* 0x0000068006047890 */ /* 0x004fe8000ff1e0ff */
[----:B------:R-:W-:Y:S09]  /*77c0*/  UIADD3.X UR5, UPT, UPT, URZ, UR7, URZ, UP0, !UPT ;  /* 0x00000007ff057290 */ /* 0x000ff200087fe4ff */
[----:B------:R2:W-:Y:S01]  /*77d0*/  UTMASTG.3D [UR8], [UR4] ;  /* 0x00000008040073b5 */ /* 0x0005e20008010000 */
[----:B------:R0:W-:Y:S01]  /*77e0*/  UTMACMDFLUSH ;  /* 0x00000000000079b7 */ /* 0x0001e20000000000 */
[----:B--2---:R-:W-:Y:S04]  /*77f0*/  DEPBAR.LE SB0, 0x1 ;  /* 0x000080400000791a */ /* 0x004fe80000000000 */
.L_x_110:
[----:B------:R-:W-:Y:S05]  /*7800*/  BSYNC.RECONVERGENT B0 ;  /* 0x0000000000007941 */ /* 0x000fea0003800200 */
.L_x_109:
[----:B------:R-:W-:Y:S01]  /*7810*/  R2UR UR4, R76 ;  /* 0x000000004c0472ca */ /* 0x000fe200000e0000 */
[----:B------:R-:W-:Y:S01]  /*7820*/  BAR.SYNC.DEFER_BLOCKING 0x1, 0x80 ;  /* 0x0042000000007b1d */ /* 0x000fe20000010000 */
[----:B------:R-:W-:Y:S01]  /*7830*/  ISETP.NE.AND P0, PT, R78, 0x2, PT ;  /* 0x000000024e00780c */ /* 0x000fe20003f05270 */
[----:B------:R-:W-:Y:S01]  /*7840*/  UISETP.NE.AND UP0, UPT, UR46, URZ, UPT ;  /* 0x000000ff2e00728c */ /* 0x000fe2000bf05270 */
[----:B------:R-:W-:Y:S01]  /*7850*/  ISETP.NE.AND P1, PT, R36, 0x4, PT ;  /* 0x000000042400780c */ /* 0x000fe20003f25270 */
[----:B------:R-:W-:Y:S01]  /*7860*/  UIADD3 UR26, UPT, UPT, UR37, UR63, URZ ;  /* 0x0000003f251a7290 */ /* 0x000fe2000fffe0ff */
[----:B------:R-:W-:Y:S02]  /*7870*/  SEL R2, RZ, 0x1, P0 ;  /* 0x00000001ff027807 */ /* 0x000fe40000000000 */
[----:B------:R-:W-:Y:S02]  /*7880*/  SEL R0, RZ, 0x1, P1 ;  /* 0x00000001ff007807 */ /* 0x000fe40000800000 */
[----:B------:R-:W-:Y:S02]  /*7890*/  LOP3.LUT R82, R82, R2, RZ, 0x3c, !PT ;  /* 0x0000000252527212 */ /* 0x000fe400078e3cff */
[----:B------:R-:W-:Y:S01]  /*78a0*/  LOP3.LUT R83, R83, R0, RZ, 0x3c, !PT ;  /* 0x0000000053537212 */ /* 0x000fe200078e3cff */
[----:B------:R-:W-:Y:S01]  /*78b0*/  UIADD3 UR20, UPT, UPT, UR38, UR4, URZ ;  /* 0x0000000426147290 */ /* 0x000fe2000fffe0ff */
[----:B------:R-:W-:Y:S02]  /*78c0*/  SEL R78, R78, RZ, P0 ;  /* 0x000000ff4e4e7207 */ /* 0x000fe40000000000 */
[----:B------:R-:W-:Y:S01]  /*78d0*/  SEL R36, R36, RZ, P1 ;  /* 0x000000ff24247207 */ /* 0x000fe20000800000 */
[----:B------:R-:W-:Y:S01]  /*78e0*/  UMOV UR36, UR59 ;  /* 0x0000003b00247c82 */ /* 0x000fe20008000000 */
[----:B------:R-:W-:Y:S07]  /*78f0*/  BRA.U UP0, `(.L_x_111) ;  /* 0xffffffd500787547 */ /* 0x000fee000b83ffff */
[----:B------:R-:W-:Y:S05]  /*7900*/  EXIT ;  /* 0x000000000000794d */ /* 0x000fea0003800000 */
.L_x_24:
[----:B---3--:R3:W4:Y:S02]  /*7910*/  SYNCS.PHASECHK.TRANS64.TRYWAIT P0, [R0+URZ+0xe0], R2 ;  /* 0x0000e002000075a7 */ /* 0x00872400080011ff */
[----:B----4-:R-:W-:Y:S05]  /*7920*/  @!P0 NANOSLEEP.SYNCS 0x989680 ;  /* 0x009896800000895d */ /* 0x010fea0003900000 */
[----:B------:R-:W4:Y:S02]  /*7930*/  @!P0 SYNCS.PHASECHK.TRANS64 P0, [R0+URZ+0xe0], R2 ;  /* 0x0000e002000085a7 */ /* 0x000f2400080010ff */
[----:B----4-:R-:W-:Y:S05]  /*7940*/  @!P0 BRA `(.L_x_24) ;  /* 0xfffffffc00f08947 */ /* 0x010fea000383ffff */
[----:B------:R-:W-:Y:S05]  /*7950*/  BRA `(.L_x_112) ;  /* 0xffffff9c00b47947 */ /* 0x000fea000383ffff */
.L_x_27:
[----:B--2---:R-:W-:-:S07]  /*7960*/  MOV R0, UR33 ;  /* 0x0000002100007c02 */ /* 0x004fce0008000f00 */
.L_x_113:
[----:B--2---:R2:W3:Y:S02]  /*7970*/  SYNCS.PHASECHK.TRANS64.TRYWAIT P0, [R0+URZ+0x20], R3 ;  /* 0x00002003000075a7 */ /* 0x0044e400080011ff */
[----:B---3--:R-:W-:Y:S05]  /*7980*/  @!P0 NANOSLEEP.SYNCS 0x989680 ;  /* 0x009896800000895d */ /* 0x008fea0003900000 */
[----:B------:R-:W3:Y:S02]  /*7990*/  @!P0 SYNCS.PHASECHK.TRANS64 P0, [R0+URZ+0x20], R3 ;  /* 0x00002003000085a7 */ /* 0x000ee400080010ff */
[----:B---3--:R-:W-:Y:S05]  /*79a0*/  @!P0 BRA `(.L_x_113) ;  /* 0xfffffffc00f08947 */ /* 0x008fea000383ffff */
[----:B------:R-:W-:Y:S05]  /*79b0*/  BRA `(.L_x_26) ;  /* 0xffffff9c00fc7947 */ /* 0x000fea000383ffff */
.L_x_34:
[----:B-1----:R-:W-:-:S07]  /*79c0*/  MOV R0, UR17 ;  /* 0x0000001100007c02 */ /* 0x002fce0008000f00 */
.L_x_114:
[----:B-1----:R1:W2:Y:S02]  /*79d0*/  SYNCS.PHASECHK.TRANS64.TRYWAIT P0, [R0+URZ+0x20], R3 ;  /* 0x00002003000075a7 */ /* 0x0022a400080011ff */
[----:B--2---:R-:W-:Y:S05]  /*79e0*/  @!P0 NANOSLEEP.SYNCS 0x989680 ;  /* 0x009896800000895d */ /* 0x004fea0003900000 */
[----:B------:R-:W2:Y:S02]  /*79f0*/  @!P0 SYNCS.PHASECHK.TRANS64 P0, [R0+URZ+0x20], R3 ;  /* 0x00002003000085a7 */ /* 0x000ea400080010ff */
[----:B--2---:R-:W-:Y:S05]  /*7a00*/  @!P0 BRA `(.L_x_114) ;  /* 0xfffffffc00f08947 */ /* 0x004fea000383ffff */
[----:B------:R-:W-:Y:S05]  /*7a10*/  BRA `(.L_x_33) ;  /* 0xffffffa000b87947 */ /* 0x000fea000383ffff */
.L_x_39:
[----:B-1----:R1:W2:Y:S02]  /*7a20*/  SYNCS.PHASECHK.TRANS64.TRYWAIT P0, [R3+URZ+0x70], R0 ;  /* 0x00007000030075a7 */ /* 0x0022a400080011ff */
[----:B--2---:R-:W-:Y:S05]  /*7a30*/  @!P0 NANOSLEEP.SYNCS 0x989680 ;  /* 0x009896800000895d */ /* 0x004fea0003900000 */
[----:B------:R-:W2:Y:S02]  /*7a40*/  @!P0 SYNCS.PHASECHK.TRANS64 P0, [R3+URZ+0x70], R0 ;  /* 0x00007000030085a7 */ /* 0x000ea400080010ff */
[----:B--2---:R-:W-:Y:S05]  /*7a50*/  @!P0 BRA `(.L_x_39) ;  /* 0xfffffffc00f08947 */ /* 0x004fea000383ffff */
[----:B------:R-:W-:Y:S05]  /*7a60*/  BRA `(.L_x_115) ;  /* 0xffffffa4005c7947 */ /* 0x000fea000383ffff */
.L_x_43:
[----:B------:R-:W-:-:S07]  /*7a70*/  MOV R0, UR4 ;  /* 0x0000000400007c02 */ /* 0x000fce0008000f00 */
.L_x_116:
[----:B-1----:R1:W2:Y:S02]  /*7a80*/  SYNCS.PHASECHK.TRANS64.TRYWAIT P0, [R0+URZ], R2 ;  /* 0x00000002000075a7 */ /* 0x0022a400080011ff */
[----:B--2---:R-:W-:Y:S05]  /*7a90*/  @!P0 NANOSLEEP.SYNCS 0x989680 ;  /* 0x009896800000895d */ /* 0x004fea0003900000 */
[----:B------:R-:W2:Y:S02]  /*7aa0*/  @!P0 SYNCS.PHASECHK.TRANS64 P0, [R0+URZ], R2 ;  /* 0x00000002000085a7 */ /* 0x000ea400080010ff */
[----:B--2---:R-:W-:Y:S05]  /*7ab0*/  @!P0 BRA `(.L_x_116) ;  /* 0xfffffffc00f08947 */ /* 0x004fea000383ffff */
[----:B------:R-:W-:Y:S05]  /*7ac0*/  BRA `(.L_x_117) ;  /* 0xffffffac00047947 */ /* 0x000fea000383ffff */
.L_x_44:
[----:B------:R-:W-:-:S07]  /*7ad0*/  MOV R0, UR5 ;  /* 0x0000000500007c02 */ /* 0x000fce0008000f00 */
.L_x_118:
[----:B-1----:R1:W2:Y:S02]  /*7ae0*/  SYNCS.PHASECHK.TRANS64.TRYWAIT P0, [R0+URZ], R3 ;  /* 0x00000003000075a7 */ /* 0x0022a400080011ff */
[----:B--2---:R-:W-:Y:S05]  /*7af0*/  @!P0 NANOSLEEP.SYNCS 0x989680 ;  /* 0x009896800000895d */ /* 0x004fea0003900000 */
[----:B------:R-:W2:Y:S02]  /*7b00*/  @!P0 SYNCS.PHASECHK.TRANS64 P0, [R0+URZ], R3 ;  /* 0x00000003000085a7 */ /* 0x000ea400080010ff */
[----:B--2---:R-:W-:Y:S05]  /*7b10*/  @!P0 BRA `(.L_x_118) ;  /* 0xfffffffc00f08947 */ /* 0x004fea000383ffff */
[----:B------:R-:W-:Y:S05]  /*7b20*/  BRA `(.L_x_119) ;  /* 0xffffffac00107947 */ /* 0x000fea000383ffff */
.L_x_45:
[----:B------:R-:W-:-:S07]  /*7b30*/  MOV R0, UR5 ;  /* 0x0000000500007c02 */ /* 0x000fce0008000f00 */
.L_x_120:
[----:B-1----:R1:W2:Y:S02]  /*7b40*/  SYNCS.PHASECHK.TRANS64.TRYWAIT P0, [R0+URZ], R3 ;  /* 0x00000003000075a7 */ /* 0x0022a400080011ff */
[----:B--2---:R-:W-:Y:S05]  /*7b50*/  @!P0 NANOSLEEP.SYNCS 0x989680 ;  /* 0x009896800000895d */ /* 0x004fea0003900000 */
[----:B------:R-:W2:Y:S02]  /*7b60*/  @!P0 SYNCS.PHASECHK.TRANS64 P0, [R0+URZ], R3 ;  /* 0x00000003000085a7 */ /* 0x000ea400080010ff */
[----:B--2---:R-:W-:Y:S05]  /*7b70*/  @!P0 BRA `(.L_x_120) ;  /* 0xfffffffc00f08947 */ /* 0x004fea000383ffff */
[----:B------:R-:W-:Y:S05]  /*7b80*/  BRA `(.L_x_121) ;  /* 0xffffffac001c7947 */ /* 0x000fea000383ffff */
.L_x_48:
[----:B--2---:R2:W3:Y:S02]  /*7b90*/  SYNCS.PHASECHK.TRANS64.TRYWAIT P0, [R2+URZ+0xd0], R4 ;  /* 0x0000d004020075a7 */ /* 0x0044e400080011ff */
[----:B---3--:R-:W-:Y:S05]  /*7ba0*/  @!P0 NANOSLEEP.SYNCS 0x989680 ;  /* 0x009896800000895d */ /* 0x008fea0003900000 */
[----:B------:R-:W3:Y:S02]  /*7bb0*/  @!P0 SYNCS.PHASECHK.TRANS64 P0, [R2+URZ+0xd0], R4 ;  /* 0x0000d004020085a7 */ /* 0x000ee400080010ff */
[----:B---3--:R-:W-:Y:S05]  /*7bc0*/  @!P0 BRA `(.L_x_48) ;  /* 0xfffffffc00f08947 */ /* 0x008fea000383ffff */
[----:B------:R-:W-:Y:S05]  /*7bd0*/  BRA `(.L_x_122) ;  /* 0xffffffac00787947 */ /* 0x000fea000383ffff */
.L_x_49:
[----:B------:R-:W-:-:S07]  /*7be0*/  MOV R2, UR4 ;  /* 0x0000000400027c02 */ /* 0x000fce0008000f00 */
.L_x_123:
[----:B--2---:R2:W3:Y:S02]  /*7bf0*/  SYNCS.PHASECHK.TRANS64.TRYWAIT P0, [R2+URZ+0x80], R5 ;  /* 0x00008005020075a7 */ /* 0x0044e400080011ff */
[----:B---3--:R-:W-:Y:S05]  /*7c00*/  @!P0 NANOSLEEP.SYNCS 0x989680 ;  /* 0x009896800000895d */ /* 0x008fea0003900000 */
[----:B------:R-:W3:Y:S02]  /*7c10*/  @!P0 SYNCS.PHASECHK.TRANS64 P0, [R2+URZ+0x80], R5 ;  /* 0x00008005020085a7 */ /* 0x000ee400080010ff */
[----:B---3--:R-:W-:Y:S05]  /*7c20*/  @!P0 BRA `(.L_x_123) ;  /* 0xfffffffc00f08947 */ /* 0x008fea000383ffff */
[----:B------:R-:W-:Y:S05]  /*7c30*/  BRA `(.L_x_124) ;  /* 0xffffffac00887947 */ /* 0x000fea000383ffff */
.L_x_50:
[----:B--2---:R2:W3:Y:S02]  /*7c40*/  SYNCS.PHASECHK.TRANS64.TRYWAIT P1, [R2+URZ+0x70], R4 ;  /* 0x00007004020075a7 */ /* 0x0044e400080211ff */
[----:B---3--:R-:W-:Y:S05]  /*7c50*/  @!P1 NANOSLEEP.SYNCS 0x989680 ;  /* 0x009896800000995d */ /* 0x008fea0003900000 */
[----:B------:R-:W3:Y:S02]  /*7c60*/  @!P1 SYNCS.PHASECHK.TRANS64 P1, [R2+URZ+0x70], R4 ;  /* 0x00007004020095a7 */ /* 0x000ee400080210ff */
[----:B---3--:R-:W-:Y:S05]  /*7c70*/  @!P1 BRA `(.L_x_50) ;  /* 0xfffffffc00f09947 */ /* 0x008fea000383ffff */
[----:B------:R-:W-:Y:S05]  /*7c80*/  BRA `(.L_x_125) ;  /* 0xffffffac00b87947 */ /* 0x000fea000383ffff */
.L_x_53:
[----:B------:R-:W-:-:S07]  /*7c90*/  MOV R0, UR4 ;  /* 0x0000000400007c02 */ /* 0x000fce0008000f00 */
.L_x_126:
[----:B--2---:R2:W3:Y:S02]  /*7ca0*/  SYNCS.PHASECHK.TRANS64.TRYWAIT P0, [R0+URZ+0x80], R2 ;  /* 0x00008002000075a7 */ /* 0x0044e400080011ff */
[----:B---3--:R-:W-:Y:S05]  /*7cb0*/  @!P0 NANOSLEEP.SYNCS 0x989680 ;  /* 0x009896800000895d */ /* 0x008fea0003900000 */
[----:B------:R-:W3:Y:S02]  /*7cc0*/  @!P0 SYNCS.PHASECHK.TRANS64 P0, [R0+URZ+0x80], R2 ;  /* 0x00008002000085a7 */ /* 0x000ee400080010ff */
[----:B---3--:R-:W-:Y:S05]  /*7cd0*/  @!P0 BRA `(.L_x_126) ;  /* 0xfffffffc00f08947 */ /* 0x008fea000383ffff */
[----:B------:R-:W-:Y:S05]  /*7ce0*/  BRA `(.L_x_52) ;  /* 0xffffffb0000c7947 */ /* 0x000fea000383ffff */
.L_x_60:
[----:B-1----:R1:W2:Y:S02]  /*7cf0*/  SYNCS.PHASECHK.TRANS64.TRYWAIT P1, [R0+URZ+0x70], R2 ;  /* 0x00007002000075a7 */ /* 0x0022a400080211ff */
[----:B--2---:R-:W-:Y:S05]  /*7d00*/  @!P1 NANOSLEEP.SYNCS 0x989680 ;  /* 0x009896800000995d */ /* 0x004fea0003900000 */
[----:B------:R-:W2:Y:S02]  /*7d10*/  @!P1 SYNCS.PHASECHK.TRANS64 P1, [R0+URZ+0x70], R2 ;  /* 0x00007002000095a7 */ /* 0x000ea400080210ff */
[----:B--2---:R-:W-:Y:S05]  /*7d20*/  @!P1 BRA `(.L_x_60) ;  /* 0xfffffffc00f09947 */ /* 0x004fea000383ffff */
[----:B------:R-:W-:Y:S05]  /*7d30*/  BRA `(.L_x_127) ;  /* 0xffffffb400807947 */ /* 0x000fea000383ffff */
.L_x_61:
[----:B------:R-:W-:-:S07]  /*7d40*/  MOV R2, UR31 ;  /* 0x0000001f00027c02 */ /* 0x000fce0008000f00 */
.L_x_128:
[----:B-1----:R1:W2:Y:S02]  /*7d50*/  SYNCS.PHASECHK.TRANS64.TRYWAIT P0, [R2+URZ+0xb0], R0 ;  /* 0x0000b000020075a7 */ /* 0x0022a400080011ff */
[----:B--2---:R-:W-:Y:S05]  /*7d60*/  @!P0 NANOSLEEP.SYNCS 0x989680 ;  /* 0x009896800000895d */ /* 0x004fea0003900000 */
[----:B------:R-:W2:Y:S02]  /*7d70*/  @!P0 SYNCS.PHASECHK.TRANS64 P0, [R2+URZ+0xb0], R0 ;  /* 0x0000b000020085a7 */ /* 0x000ea400080010ff */
[----:B--2---:R-:W-:Y:S05]  /*7d80*/  @!P0 BRA `(.L_x_128) ;  /* 0xfffffffc00f08947 */ /* 0x004fea000383ffff */
[----:B------:R-:W-:Y:S05]  /*7d90*/  BRA `(.L_x_129) ;  /* 0xffffffb400d07947 */ /* 0x000fea000383ffff */
.L_x_64:
[----:B------:R-:W-:Y:S07]  /*7da0*/  MOV R0, UR5 ;  /* 0x0000000500007c02 */ /* 0x000fee0008000f00 */
.L_x_130:
[----:B-1----:R1:W2:Y:S02]  /*7db0*/  SYNCS.PHASECHK.TRANS64.TRYWAIT P0, [R0+URZ], R2 ;  /* 0x00000002000075a7 */ /* 0x0022a400080011ff */
[----:B--2---:R-:W-:Y:S05]  /*7dc0*/  @!P0 NANOSLEEP.SYNCS 0x989680 ;  /* 0x009896800000895d */ /* 0x004fea0003900000 */
[----:B------:R-:W2:Y:S02]  /*7dd0*/  @!P0 SYNCS.PHASECHK.TRANS64 P0, [R0+URZ], R2 ;  /* 0x00000002000085a7 */ /* 0x000ea400080010ff */
[----:B--2---:R-:W-:Y:S05]  /*7de0*/  @!P0 BRA `(.L_x_130) ;  /* 0xfffffffc00f08947 */ /* 0x004fea000383ffff */
[----:B------:R-:W-:Y:S05]  /*7df0*/  BRA `(.L_x_63) ;  /* 0xffffffb400ec7947 */ /* 0x000fea000383ffff */
.L_x_67:
[----:B------:R-:W-:-:S07]  /*7e00*/  MOV R0, UR4 ;  /* 0x0000000400007c02 */ /* 0x000fce0008000f00 */
.L_x_131:
[----:B--2---:R2:W4:Y:S02]  /*7e10*/  SYNCS.PHASECHK.TRANS64.TRYWAIT P0, [R0+URZ], R2 ;  /* 0x00000002000075a7 */ /* 0x00452400080011ff */
[----:B----4-:R-:W-:Y:S05]  /*7e20*/  @!P0 NANOSLEEP.SYNCS 0x989680 ;  /* 0x009896800000895d */ /* 0x010fea0003900000 */
[----:B------:R-:W4:Y:S02]  /*7e30*/  @!P0 SYNCS.PHASECHK.TRANS64 P0, [R0+URZ], R2 ;  /* 0x00000002000085a7 */ /* 0x000f2400080010ff */
[----:B----4-:R-:W-:Y:S05]  /*7e40*/  @!P0 BRA `(.L_x_131) ;  /* 0xfffffffc00f08947 */ /* 0x010fea000383ffff */
[----:B------:R-:W-:Y:S05]  /*7e50*/  BRA `(.L_x_132) ;  /* 0xffffffb800c87947 */ /* 0x000fea000383ffff */
.L_x_68:
[----:B------:R-:W-:-:S07]  /*7e60*/  MOV R0, UR5 ;  /* 0x0000000500007c02 */ /* 0x000fce0008000f00 */
.L_x_133:
[----:B-1----:R1:W2:Y:S02]  /*7e70*/  SYNCS.PHASECHK.TRANS64.TRYWAIT P0, [R0+URZ], R3 ;  /* 0x00000003000075a7 */ /* 0x0022a400080011ff */
[----:B--2---:R-:W-:Y:S05]  /*7e80*/  @!P0 NANOSLEEP.SYNCS 0x989680 ;  /* 0x009896800000895d */ /* 0x004fea0003900000 */
[----:B------:R-:W2:Y:S02]  /*7e90*/  @!P0 SYNCS.PHASECHK.TRANS64 P0, [R0+URZ], R3 ;  /* 0x00000003000085a7 */ /* 0x000ea400080010ff */
[----:B--2---:R-:W-:Y:S05]  /*7ea0*/  @!P0 BRA `(.L_x_133) ;  /* 0xfffffffc00f08947 */ /* 0x004fea000383ffff */
[----:B------:R-:W-:Y:S05]  /*7eb0*/  BRA `(.L_x_134) ;  /* 0xffffffb800d47947 */ /* 0x000fea000383ffff */
.L_x_69:
[----:B------:R-:W-:-:S07]  /*7ec0*/  MOV R0, UR5 ;  /* 0x0000000500007c02 */ /* 0x000fce0008000f00 */
.L_x_135:
[----:B-1----:R1:W2:Y:S02]  /*7ed0*/  SYNCS.PHASECHK.TRANS64.TRYWAIT P0, [R0+URZ], R3 ;  /* 0x00000003000075a7 */ /* 0x0022a400080011ff */
[----:B--2---:R-:W-:Y:S05]  /*7ee0*/  @!P0 NANOSLEEP.SYNCS 0x989680 ;  /* 0x009896800000895d */ /* 0x004fea0003900000 */
[----:B------:R-:W2:Y:S02]  /*7ef0*/  @!P0 SYNCS.PHASECHK.TRANS64 P0, [R0+URZ], R3 ;  /* 0x00000003000085a7 */ /* 0x000ea400080010ff */
[----:B--2---:R-:W-:Y:S05]  /*7f00*/  @!P0 BRA `(.L_x_135) ;  /* 0xfffffffc00f08947 */ /* 0x004fea000383ffff */
[----:B------:R-:W-:Y:S05]  /*7f10*/  BRA `(.L_x_136) ;  /* 0xffffffb800e07947 */ /* 0x000fea000383ffff */
.L_x_70:
[----:B-1----:R-:W-:-:S07]  /*7f20*/  MOV R0, UR4 ;  /* 0x0000000400007c02 */ /* 0x002fce0008000f00 */
.L_x_137:
[----:B-1----:R1:W2:Y:S02]  /*7f30*/  SYNCS.PHASECHK.TRANS64.TRYWAIT P0, [R0+URZ], R2 ;  /* 0x00000002000075a7 */ /* 0x0022a400080011ff */
[----:B--2---:R-:W-:Y:S05]  /*7f40*/  @!P0 NANOSLEEP.SYNCS 0x989680 ;  /* 0x009896800000895d */ /* 0x004fea0003900000 */
[----:B------:R-:W2:Y:S02]  /*7f50*/  @!P0 SYNCS.PHASECHK.TRANS64 P0, [R0+URZ], R2 ;  /* 0x00000002000085a7 */ /* 0x000ea400080010ff */
[----:B--2---:R-:W-:Y:S05]  /*7f60*/  @!P0 BRA `(.L_x_137) ;  /* 0xfffffffc00f08947 */ /* 0x004fea000383ffff */
[----:B------:R-:W-:Y:S05]  /*7f70*/  BRA `(.L_x_138) ;  /* 0xffffffb800ec7947 */ /* 0x000fea000383ffff */
.L_x_75:
[----:B--2---:R2:W3:Y:S02]  /*7f80*/  SYNCS.PHASECHK.TRANS64.TRYWAIT P0, [R8+URZ+0x70], R0 ;  /* 0x00007000080075a7 */ /* 0x0044e400080011ff */
[----:B---3--:R-:W-:Y:S05]  /*7f90*/  @!P0 NANOSLEEP.SYNCS 0x989680 ;  /* 0x009896800000895d */ /* 0x008fea0003900000 */
[----:B------:R-:W3:Y:S02]  /*7fa0*/  @!P0 SYNCS.PHASECHK.TRANS64 P0, [R8+URZ+0x70], R0 ;  /* 0x00007000080085a7 */ /* 0x000ee400080010ff */
[----:B---3--:R-:W-:Y:S05]  /*7fb0*/  @!P0 BRA `(.L_x_75) ;  /* 0xfffffffc00f08947 */ /* 0x008fea000383ffff */
[----:B------:R-:W-:Y:S05]  /*7fc0*/  BRA `(.L_x_139) ;  /* 0xffffffc000187947 */ /* 0x000fea000383ffff */
.L_x_78:
[----:B--2---:R-:W-:Y:S07]  /*7fd0*/  MOV R0, UR21 ;  /* 0x0000001500007c02 */ /* 0x004fee0008000f00 */
.L_x_140:
[----:B--2---:R2:W3:Y:S02]  /*7fe0*/  SYNCS.PHASECHK.TRANS64.TRYWAIT P1, [R0+URZ+0x68], R2 ;  /* 0x00006802000075a7 */ /* 0x0044e400080211ff */
[----:B---3--:R-:W-:Y:S05]  /*7ff0*/  @!P1 NANOSLEEP.SYNCS 0x989680 ;  /* 0x009896800000995d */ /* 0x008fea0003900000 */
[----:B------:R-:W3:Y:S02]  /*8000*/  @!P1 SYNCS.PHASECHK.TRANS64 P1, [R0+URZ+0x68], R2 ;  /* 0x00006802000095a7 */ /* 0x000ee400080210ff */
[----:B---3--:R-:W-:Y:S05]  /*8010*/  @!P1 BRA `(.L_x_140) ;  /* 0xfffffffc00f09947 */ /* 0x008fea000383ffff */
[----:B------:R-:W-:Y:S05]  /*8020*/  BRA `(.L_x_77) ;  /* 0xffffffc400947947 */ /* 0x000fea000383ffff */
.L_x_81:
[----:B--2---:R-:W-:Y:S07]  /*8030*/  MOV R0, UR21 ;  /* 0x0000001500007c02 */ /* 0x004fee0008000f00 */
.L_x_141:
[----:B--2---:R2:W3:Y:S02]  /*8040*/  SYNCS.PHASECHK.TRANS64.TRYWAIT P0, [R0+URZ+0x50], R4 ;  /* 0x00005004000075a7 */ /* 0x0044e400080011ff */
[----:B---3--:R-:W-:Y:S05]  /*8050*/  @!P0 NANOSLEEP.SYNCS 0x989680 ;  /* 0x009896800000895d */ /* 0x008fea0003900000 */
[----:B------:R-:W3:Y:S02]  /*8060*/  @!P0 SYNCS.PHASECHK.TRANS64 P0, [R0+URZ+0x50], R4 ;  /* 0x00005004000085a7 */ /* 0x000ee400080010ff */
[----:B---3--:R-:W-:Y:S05]  /*8070*/  @!P0 BRA `(.L_x_141) ;  /* 0xfffffffc00f08947 */ /* 0x008fea000383ffff */
[----:B------:R-:W-:Y:S05]  /*8080*/  BRA `(.L_x_142) ;  /* 0xffffffc400ec7947 */ /* 0x000fea000383ffff */
.L_x_82:
[----:B------:R-:W-:Y:S07]  /*8090*/  MOV R0, UR21 ;  /* 0x0000001500007c02 */ /* 0x000fee0008000f00 */
.L_x_143:
[----:B--2---:R2:W3:Y:S02]  /*80a0*/  SYNCS.PHASECHK.TRANS64.TRYWAIT P0, [R0+URZ+0x58], R4 ;  /* 0x00005804000075a7 */ /* 0x0044e400080011ff */
[----:B---3--:R-:W-:Y:S05]  /*80b0*/  @!P0 NANOSLEEP.SYNCS 0x989680 ;  /* 0x009896800000895d */ /* 0x008fea0003900000 */
[----:B------:R-:W3:Y:S02]  /*80c0*/  @!P0 SYNCS.PHASECHK.TRANS64 P0, [R0+URZ+0x58], R4 ;  /* 0x00005804000085a7 */ /* 0x000ee400080010ff */
[----:B---3--:R-:W-:Y:S05]  /*80d0*/  @!P0 BRA `(.L_x_143) ;  /* 0xfffffffc00f08947 */ /* 0x008fea000383ffff */
[----:B------:R-:W-:Y:S05]  /*80e0*/  BRA `(.L_x_144) ;  /* 0xffffffc800307947 */ /* 0x000fea000383ffff */
.L_x_84:
[----:B------:R-:W-:-:S07]  /*80f0*/  MOV R0, UR21 ;  /* 0x0000001500007c02 */ /* 0x000fce0008000f00 */
.L_x_145:
[----:B---3--:R3:W4:Y:S02]  /*8100*/  SYNCS.PHASECHK.TRANS64.TRYWAIT P0, [R0+URZ+0x50], R2 ;  /* 0x00005002000075a7 */ /* 0x00872400080011ff */
[----:B----4-:R-:W-:Y:S05]  /*8110*/  @!P0 NANOSLEEP.SYNCS 0x989680 ;  /* 0x009896800000895d */ /* 0x010fea0003900000 */
[----:B------:R-:W4:Y:S02]  /*8120*/  @!P0 SYNCS.PHASECHK.TRANS64 P0, [R0+URZ+0x50], R2 ;  /* 0x00005002000085a7 */ /* 0x000f2400080010ff */
[----:B----4-:R-:W-:Y:S05]  /*8130*/  @!P0 BRA `(.L_x_145) ;  /* 0xfffffffc00f08947 */ /* 0x010fea000383ffff */
[----:B------:R-:W-:Y:S05]  /*8140*/  BRA `(.L_x_146) ;  /* 0xffffffc800a47947 */ /* 0x000fea000383ffff */
.L_x_86:
[----:B-1----:R1:W2:Y:S02]  /*8150*/  SYNCS.PHASECHK.TRANS64.TRYWAIT P0, [R3+URZ+0x70], R0 ;  /* 0x00007000030075a7 */ /* 0x0022a400080011ff */
[----:B--2---:R-:W-:Y:S05]  /*8160*/  @!P0 NANOSLEEP.SYNCS 0x989680 ;  /* 0x009896800000895d */ /* 0x004fea0003900000 */
[----:B------:R-:W2:Y:S02]  /*8170*/  @!P0 SYNCS.PHASECHK.TRANS64 P0, [R3+URZ+0x70], R0 ;  /* 0x00007000030085a7 */ /* 0x000ea400080010ff */
[----:B--2---:R-:W-:Y:S05]  /*8180*/  @!P0 BRA `(.L_x_86) ;  /* 0xfffffffc00f08947 */ /* 0x004fea000383ffff */
[----:B------:R-:W-:Y:S05]  /*8190*/  BRA `(.L_x_147) ;  /* 0xffffffcc00647947 */ /* 0x000fea000383ffff */
.L_x_97:
[----:B-1----:R1:W2:Y:S02]  /*81a0*/  SYNCS.PHASECHK.TRANS64.TRYWAIT P1, [R3+URZ+0x40], R0 ;  /* 0x00004000030075a7 */ /* 0x0022a400080211ff */
[----:B--2---:R-:W-:Y:S05]  /*81b0*/  @!P1 NANOSLEEP.SYNCS 0x989680 ;  /* 0x009896800000995d */ /* 0x004fea0003900000 */
[----:B------:R-:W2:Y:S02]  /*81c0*/  @!P1 SYNCS.PHASECHK.TRANS64 P1, [R3+URZ+0x40], R0 ;  /* 0x00004000030095a7 */ /* 0x000ea400080210ff */
[----:B--2---:R-:W-:Y:S05]  /*81d0*/  @!P1 BRA `(.L_x_97) ;  /* 0xfffffffc00f09947 */ /* 0x004fea000383ffff */
[----:B------:R-:W-:Y:S05]  /*81e0*/  BRA `(.L_x_96) ;  /* 0xffffffd800d47947 */ /* 0x000fea000383ffff */
.L_x_99:
[----:B-1----:R1:W2:Y:S02]  /*81f0*/  SYNCS.PHASECHK.TRANS64.TRYWAIT P0, [R43+URZ+0x90], R4 ;  /* 0x000090042b0075a7 */ /* 0x0022a400080011ff */
[----:B--2---:R-:W-:Y:S05]  /*8200*/  @!P0 NANOSLEEP.SYNCS 0x989680 ;  /* 0x009896800000895d */ /* 0x004fea0003900000 */
[----:B------:R-:W2:Y:S02]  /*8210*/  @!P0 SYNCS.PHASECHK.TRANS64 P0, [R43+URZ+0x90], R4 ;  /* 0x000090042b0085a7 */ /* 0x000ea400080010ff */
[----:B--2---:R-:W-:Y:S05]  /*8220*/  @!P0 BRA `(.L_x_99) ;  /* 0xfffffffc00f08947 */ /* 0x004fea000383ffff */
[----:B------:R-:W-:Y:S05]  /*8230*/  BRA `(.L_x_98) ;  /* 0xffffffdc00287947 */ /* 0x000fea000383ffff */
.L_x_107:
[----:B--2---:R2:W3:Y:S02]  /*8240*/  SYNCS.PHASECHK.TRANS64.TRYWAIT P0, [R3+URZ+0x40], R0 ;  /* 0x00004000030075a7 */ /* 0x0044e400080011ff */
[----:B---3--:R-:W-:Y:S05]  /*8250*/  @!P0 NANOSLEEP.SYNCS 0x989680 ;  /* 0x009896800000895d */ /* 0x008fea0003900000 */
[----:B------:R-:W3:Y:S02]  /*8260*/  @!P0 SYNCS.PHASECHK.TRANS64 P0, [R3+URZ+0x40], R0 ;  /* 0x00004000030085a7 */ /* 0x000ee400080010ff */
[----:B---3--:R-:W-:Y:S05]  /*8270*/  @!P0 BRA `(.L_x_107) ;  /* 0xfffffffc00f08947 */ /* 0x008fea000383ffff */
[----:B------:R-:W-:Y:S05]  /*8280*/  BRA `(.L_x_106) ;  /* 0xffffffe8001c7947 */ /* 0x000fea000383ffff */
        .weak           $__internal_0_$__cuda_sm10x_tcgen05_guardrail_trap_col_being_dealloced_not_returned_by_alloc
        .type           $__internal_0_$__cuda_sm10x_tcgen05_guardrail_trap_col_being_dealloced_not_returned_by_alloc,@function
        .size           $__internal_0_$__cuda_sm10x_tcgen05_guardrail_trap_col_being_dealloced_not_returned_by_alloc,($__internal_1_$__cuda_sm10x_tcgen05_guardrail_trap_phase_invalid_during_alloc - $__internal_0_$__cuda_sm10x_tcgen05_guardrail_trap_col_being_dealloced_not_returned_by_alloc)
$__internal_0_$__cuda_sm10x_tcgen05_guardrail_trap_col_being_dealloced_not_returned_by_alloc:
[----:B------:R-:W-:Y:S05]  /*8290*/  BPT.TRAP 0x1 ;  /* 0x000000040000795c */ /* 0x000fea0000300000 */
[----:B------:R-:W-:-:S04]  /*82a0*/  HFMA2 R3, -RZ, RZ, 0, 0 ;  /* 0x00000000ff037431 */ /* 0x000fc800000001ff */
[----:B------:R-:W-:Y:S05]  /*82b0*/  RET.REL.NODEC R2 `(_ZN7cutlass13device_kernelINS_4gemm6kernel13GemmUniversalIN4cute5tupleIJiiiiEEENS1_10collective13CollectiveMmaINS1_35MainloopSm100TmaUmmaWarpSpecializedILi4ELi2ELi4ENS5_IJNS4_1CILi2EEENSA_ILi1EEESC_EEEEENS5_IJNSA_ILi64EEENSA_ILi128EEESG_EEEaNS5_IJlSC_lEEEaSI_NS4_8TiledMMAINS4_8MMA_AtomIJNS4_15SM100_MMA_S8_SSIaaiLi64ELi128ELNS4_4UMMA5MajorE0ELSN_0ELNSM_8SaturateE0EEEEEENS4_6LayoutINS5_IJSC_SC_SC_EEENS5_IJNSA_ILi0EEEST_ST_EEEEENS5_IJNS4_10UnderscoreESW_SW_EEEEENS4_13SM90_TMA_LOADENS4_14ComposedLayoutINS4_7SwizzleILi3ELi4ELi3EEENS4_18smem_ptr_flag_bitsILi8EEENSR_INS5_IJNSA_ILi8EEESG_EEENS5_IJSG_SC_EEEEEEEvNS4_8identityENS4_23SM90_TMA_LOAD_MULTICASTES19_vS1A_EENS_8epilogue10collective18CollectiveEpilogueINS1D_23Sm100TmaWarpSpecializedILi2ELi2ELi32ELb0ELb0EEEJSH_NS5_IJNSR_ISF_SC_EES1I_EEEaSI_aSI_NS1D_6fusion15FusionCallbacksIS1H_NS1K_17LinearCombinationIaiaiLNS_15FloatRoundStyleE2EEESH_S1J_JEEENS4_5SM1004TMEM4LOAD26SM100_TMEM_LOAD_16dp32b32xESZ_NS10_INS11_ILi2ELi4ELi3EEES14_NSR_INS5_IJS15_SF_EEENS5_IJSF_SC_EEEEEEENS4_39AutoVectorizingCopyWithAssumedAlignmentILi128EEENS4_14SM90_TMA_STOREES1Y_S20_S20_EEEvvEEEEvNT_6ParamsE) ;  /* 0xffffff7c02507950 */ /* 0x000fea0003c3ffff */
        .weak           $__internal_1_$__cuda_sm10x_tcgen05_guardrail_trap_phase_invalid_during_alloc
        .type           $__internal_1_$__cuda_sm10x_tcgen05_guardrail_trap_phase_invalid_during_alloc,@function
        .size           $__internal_1_$__cuda_sm10x_tcgen05_guardrail_trap_phase_invalid_during_alloc,($__internal_2_$__cuda_sm10x_tcgen05_guardrail_trap_unallocated_columns_being_dealloced - $__internal_1_$__cuda_sm10x_tcgen05_guardrail_trap_phase_invalid_during_alloc)
$__internal_1_$__cuda_sm10x_tcgen05_guardrail_trap_phase_invalid_during_alloc:
[----:B------:R-:W-:Y:S05]  /*82c0*/  BPT.TRAP 0x1 ;  /* 0x000000040000795c */ /* 0x000fea0000300000 */
[----:B------:R-:W-:-:S04]  /*82d0*/  MOV R5, 0x0 ;  /* 0x0000000000057802 */ /* 0x000fc80000000f00 */
[----:B------:R-:W-:Y:S05]  /*82e0*/  RET.REL.NODEC R4 `(_ZN7cutlass13device_kernelINS_4gemm6kernel13GemmUniversalIN4cute5tupleIJiiiiEEENS1_10collective13CollectiveMmaINS1_35MainloopSm100TmaUmmaWarpSpecializedILi4ELi2ELi4ENS5_IJNS4_1CILi2EEENSA_ILi1EEESC_EEEEENS5_IJNSA_ILi64EEENSA_ILi128EEESG_EEEaNS5_IJlSC_lEEEaSI_NS4_8TiledMMAINS4_8MMA_AtomIJNS4_15SM100_MMA_S8_SSIaaiLi64ELi128ELNS4_4UMMA5MajorE0ELSN_0ELNSM_8SaturateE0EEEEEENS4_6LayoutINS5_IJSC_SC_SC_EEENS5_IJNSA_ILi0EEEST_ST_EEEEENS5_IJNS4_10UnderscoreESW_SW_EEEEENS4_13SM90_TMA_LOADENS4_14ComposedLayoutINS4_7SwizzleILi3ELi4ELi3EEENS4_18smem_ptr_flag_bitsILi8EEENSR_INS5_IJNSA_ILi8EEESG_EEENS5_IJSG_SC_EEEEEEEvNS4_8identityENS4_23SM90_TMA_LOAD_MULTICASTES19_vS1A_EENS_8epilogue10collective18CollectiveEpilogueINS1D_23Sm100TmaWarpSpecializedILi2ELi2ELi32ELb0ELb0EEEJSH_NS5_IJNSR_ISF_SC_EES1I_EEEaSI_aSI_NS1D_6fusion15FusionCallbacksIS1H_NS1K_17LinearCombinationIaiaiLNS_15FloatRoundStyleE2EEESH_S1J_JEEENS4_5SM1004TMEM4LOAD26SM100_TMEM_LOAD_16dp32b32xESZ_NS10_INS11_ILi2ELi4ELi3EEES14_NSR_INS5_IJS15_SF_EEENS5_IJSF_SC_EEEEEEENS4_39AutoVectorizingCopyWithAssumedAlignmentILi128EEENS4_14SM90_TMA_STOREES1Y_S20_S20_EEEvvEEEEvNT_6ParamsE) ;  /* 0xffffff7c04447950 */ /* 0x000fea0003c3ffff */
        .weak           $__internal_2_$__cuda_sm10x_tcgen05_guardrail_trap_unallocated_columns_being_dealloced
        .type           $__internal_2_$__cuda_sm10x_tcgen05_guardrail_trap_unallocated_columns_being_dealloced,@function
        .size           $__internal_2_$__cuda_sm10x_tcgen05_guardrail_trap_unallocated_columns_being_dealloced,(.L_x_149 - $__internal_2_$__cuda_sm10x_tcgen05_guardrail_trap_unallocated_columns_being_dealloced)
$__internal_2_$__cuda_sm10x_tcgen05_guardrail_trap_unallocated_columns_being_dealloced:
[----:B------:R-:W-:Y:S05]  /*82f0*/  BPT.TRAP 0x1 ;  /* 0x000000040000795c */ /* 0x000fea0000300000 */
[----:B------:R-:W-:-:S04]  /*8300*/  HFMA2 R3, -RZ, RZ, 0, 0 ;  /* 0x00000000ff037431 */ /* 0x000fc800000001ff */
[----:B------:R-:W-:Y:S05]  /*8310*/  RET.REL.NODEC R2 `(_ZN7cutlass13device_kernelINS_4gemm6kernel13GemmUniversalIN4cute5tupleIJiiiiEEENS1_10collective13CollectiveMmaINS1_35MainloopSm100TmaUmmaWarpSpecializedILi4ELi2ELi4ENS5_IJNS4_1CILi2EEENSA_ILi1EEESC_EEEEENS5_IJNSA_ILi64EEENSA_ILi128EEESG_EEEaNS5_IJlSC_lEEEaSI_NS4_8TiledMMAINS4_8MMA_AtomIJNS4_15SM100_MMA_S8_SSIaaiLi64ELi128ELNS4_4UMMA5MajorE0ELSN_0ELNSM_8SaturateE0EEEEEENS4_6LayoutINS5_IJSC_SC_SC_EEENS5_IJNSA_ILi0EEEST_ST_EEEEENS5_IJNS4_10UnderscoreESW_SW_EEEEENS4_13SM90_TMA_LOADENS4_14ComposedLayoutINS4_7SwizzleILi3ELi4ELi3EEENS4_18smem_ptr_flag_bitsILi8EEENSR_INS5_IJNSA_ILi8EEESG_EEENS5_IJSG_SC_EEEEEEEvNS4_8identityENS4_23SM90_TMA_LOAD_MULTICASTES19_vS1A_EENS_8epilogue10collective18CollectiveEpilogueINS1D_23Sm100TmaWarpSpecializedILi2ELi2ELi32ELb0ELb0EEEJSH_NS5_IJNSR_ISF_SC_EES1I_EEEaSI_aSI_NS1D_6fusion15FusionCallbacksIS1H_NS1K_17LinearCombinationIaiaiLNS_15FloatRoundStyleE2EEESH_S1J_JEEENS4_5SM1004TMEM4LOAD26SM100_TMEM_LOAD_16dp32b32xESZ_NS10_INS11_ILi2ELi4ELi3EEES14_NSR_INS5_IJS15_SF_EEENS5_IJSF_SC_EEEEEEENS4_39AutoVectorizingCopyWithAssumedAlignmentILi128EEENS4_14SM90_TMA_STOREES1Y_S20_S20_EEEvvEEEEvNT_6ParamsE) ;  /* 0xffffff7c02387950 */ /* 0x000fea0003c3ffff */
.L_x_148:
[----:B------:R-:W-:-:S00]  /*8320*/  BRA `(.L_x_148) ;  /* 0xfffffffc00fc7947 */ /* 0x000fc0000383ffff */
[----:B------:R-:W-:-:S00]  /*8330*/  NOP ;  /* 0x0000000000007918 */ /* 0x000fc00000000000 */
        /* <DEDUP_REMOVED lines=12> */
.L_x_149:


//--------------------- .nv.global.init           --------------------------
	.section	.nv.global.init,"aw",@progbits
.nv.global.init:
	.type		$str$27,@object
	.size		$str$27,($str$28 - $str$27)
$str$27:
        /*0000*/ 	.byte	0x28, 0x61, 0x64, 0x64, 0x72, 0x65, 0x73, 0x73, 0x20, 0x26, 0x20, 0x6d, 0x61, 0x73, 0x6b, 0x29
        /*0010*/ 	.byte	0x20, 0x3d, 0x3d, 0x20, 0x30, 0x00
	.type		$str$28,@object
	.size		$str$28,($str$26 - $str$28)
$str$28:
        /*0016*/ 	.byte	0x2f, 0x74, 0x6d, 0x70, 0x2f, 0x63, 0x75, 0x74, 0x6c, 0x61, 0x73, 0x73, 0x5f, 0x73, 0x77, 0x65
        /*0026*/ 	.byte	0x65, 0x70, 0x5f, 0x73, 0x72, 0x63, 0x2f, 0x69, 0x6e, 0x63, 0x6c, 0x75, 0x64, 0x65, 0x2f, 0x63
        /*0036*/ 	.byte	0x75, 0x74, 0x65, 0x2f, 0x70, 0x6f, 0x69, 0x6e, 0x74, 0x65, 0x72, 0x5f, 0x66, 0x6c, 0x61, 0x67
        /*0046*/ 	.byte	0x67, 0x65, 0x64, 0x2e, 0x68, 0x70, 0x70, 0x00
	.type		$str$26,@object
	.size		$str$26,($str$25 - $str$26)
$str$26:
        /*004e*/ 	.byte	0x2f, 0x74, 0x6d, 0x70, 0x2f, 0x63, 0x75, 0x74, 0x6c, 0x61, 0x73, 0x73, 0x5f, 0x73, 0x77, 0x65
        /*005e*/ 	.byte	0x65, 0x70, 0x5f, 0x73, 0x72, 0x63, 0x2f, 0x69, 0x6e, 0x63, 0x6c, 0x75, 0x64, 0x65, 0x2f, 0x63
        /*006e*/ 	.byte	0x75, 0x74, 0x65, 0x2f, 0x61, 0x74, 0x6f, 0x6d, 0x2f, 0x63, 0x6f, 0x70, 0x79, 0x5f, 0x74, 0x72
        /*007e*/ 	.byte	0x61, 0x69, 0x74, 0x73, 0x5f, 0x73, 0x6d, 0x31, 0x30, 0x30, 0x2e, 0x68, 0x70, 0x70, 0x00
	.type		$str$25,@object
	.size		$str$25,(__unnamed_1 - $str$25)
$str$25:
        /*008d*/ 	.byte	0x28, 0x28, 0x75, 0x69, 0x6e, 0x74, 0x33, 0x32, 0x5f, 0x74, 0x28, 0x74, 0x68, 0x72, 0x65, 0x61
        /*009d*/ 	.byte	0x64, 0x49, 0x64, 0x78, 0x2e, 0x78, 0x29, 0x20, 0x2f, 0x20, 0x33, 0x32, 0x29, 0x20, 0x25, 0x20
        /*00ad*/ 	.byte	0x34, 0x29, 0x20, 0x3d, 0x3d, 0x20, 0x28, 0x28, 0x28, 0x74, 0x6d, 0x65, 0x6d, 0x5f, 0x61, 0x64
        /*00bd*/ 	.byte	0x64, 0x72, 0x20, 0x3e, 0x3e, 0x20, 0x31, 0x36, 0x29, 0x20, 0x2f, 0x20, 0x33, 0x32, 0x29, 0x20
        /*00cd*/ 	.byte	0x25, 0x20, 0x34, 0x29, 0x00
	.type		__unnamed_1,@object
	.size		__unnamed_1,(__unnamed_2 - __unnamed_1)
__unnamed_1:
        /*00d2*/ 	.byte	0x61, 0x75, 0x74, 0x6f, 0x20, 0x63, 0x75, 0x74, 0x65, 0x3a, 0x3a, 0x61, 0x73, 0x5f, 0x70, 0x6f
        /* <DEDUP_REMOVED lines=24> */
        /*0262*/ 	.byte	0x00
	.type		__unnamed_2,@object
	.size		__unnamed_2,(.L_2 - __unnamed_2)
__unnamed_2:
        /* <DEDUP_REMOVED lines=41> */
.L_2:


//--------------------- .nv.shared._ZN7cutlass13device_kernelINS_4gemm6kernel13GemmUniversalIN4cute5tupleIJiiiiEEENS1_10collective13CollectiveMmaINS1_35MainloopSm100TmaUmmaWarpSpecializedILi4ELi2ELi4ENS5_IJNS4_1CILi2EEENSA_ILi1EEESC_EEEEENS5_IJNSA_ILi64EEENSA_ILi128EEESG_EEEaNS5_IJlSC_lEEEaSI_NS4_8TiledMMAINS4_8MMA_AtomIJNS4_15SM100_MMA_S8_SSIaaiLi64ELi128ELNS4_4UMMA5MajorE0ELSN_0ELNSM_8SaturateE0EEEEEENS4_6LayoutINS5_IJSC_SC_SC_EEENS5_IJNSA_ILi0EEEST_ST_EEEEENS5_IJNS4_10UnderscoreESW_SW_EEEEENS4_13SM90_TMA_LOADENS4_14ComposedLayoutINS4_7SwizzleILi3ELi4ELi3EEENS4_18smem_ptr_flag_bitsILi8EEENSR_INS5_IJNSA_ILi8EEESG_EEENS5_IJSG_SC_EEEEEEEvNS4_8identityENS4_23SM90_TMA_LOAD_MULTICASTES19_vS1A_EENS_8epilogue10collective18CollectiveEpilogueINS1D_23Sm100TmaWarpSpecializedILi2ELi2ELi32ELb0ELb0EEEJSH_NS5_IJNSR_ISF_SC_EES1I_EEEaSI_aSI_NS1D_6fusion15FusionCallbacksIS1H_NS1K_17LinearCombinationIaiaiLNS_15FloatRoundStyleE2EEESH_S1J_JEEENS4_5SM1004TMEM4LOAD26SM100_TMEM_LOAD_16dp32b32xESZ_NS10_INS11_ILi2ELi4ELi3EEES14_NSR_INS5_IJS15_SF_EEENS5_IJSF_SC_EEEEEEENS4_39AutoVectorizingCopyWithAssumedAlignmentILi128EEENS4_14SM90_TMA_STOREES1Y_S20_S20_EEEvvEEEEvNT_6ParamsE --------------------------
	.section	.nv.shared._ZN7cutlass13device_kernelINS_4gemm6kernel13GemmUniversalIN4cute5tupleIJiiiiEEENS1_10collective13CollectiveMmaINS1_35MainloopSm100TmaUmmaWarpSpecializedILi4ELi2ELi4ENS5_IJNS4_1CILi2EEENSA_ILi1EEESC_EEEEENS5_IJNSA_ILi64EEENSA_ILi128EEESG_EEEaNS5_IJlSC_lEEEaSI_NS4_8TiledMMAINS4_8MMA_AtomIJNS4_15SM100_MMA_S8_SSIaaiLi64ELi128ELNS4_4UMMA5MajorE0ELSN_0ELNSM_8SaturateE0EEEEEENS4_6LayoutINS5_IJSC_SC_SC_EEENS5_IJNSA_ILi0EEEST_ST_EEEEENS5_IJNS4_10UnderscoreESW_SW_EEEEENS4_13SM90_TMA_LOADENS4_14ComposedLayoutINS4_7SwizzleILi3ELi4ELi3EEENS4_18smem_ptr_flag_bitsILi8EEENSR_INS5_IJNSA_ILi8EEESG_EEENS5_IJSG_SC_EEEEEEEvNS4_8identityENS4_23SM90_TMA_LOAD_MULTICASTES19_vS1A_EENS_8epilogue10collective18CollectiveEpilogueINS1D_23Sm100TmaWarpSpecializedILi2ELi2ELi32ELb0ELb0EEEJSH_NS5_IJNSR_ISF_SC_EES1I_EEEaSI_aSI_NS1D_6fusion15FusionCallbacksIS1H_NS1K_17LinearCombinationIaiaiLNS_15FloatRoundStyleE2EEESH_S1J_JEEENS4_5SM1004TMEM4LOAD26SM100_TMEM_LOAD_16dp32b32xESZ_NS10_INS11_ILi2ELi4ELi3EEES14_NSR_INS5_IJS15_SF_EEENS5_IJSF_SC_EEEEEEENS4_39AutoVectorizingCopyWithAssumedAlignmentILi128EEENS4_14SM90_TMA_STOREES1Y_S20_S20_EEEvvEEEEvNT_6ParamsE,"aw",@nobits
	.sectionflags	@""
	.align	16
	.zero		1024


//--------------------- .nv.shared.reserved.0     --------------------------
	.section	.nv.shared.reserved.0,"aw",@nobits
	.weak		__nv_reservedSMEM_offset_0_alias
	.size		__nv_reservedSMEM_offset_0_alias, 0, 64
	.other		__nv_reservedSMEM_offset_0_alias,@"STO_CUDA_RESERVED_SHARED STV_DEFAULT"
__nv_reservedSMEM_offset_0_alias:
	.zero		0
.nv.shared.reserved.0:
	.zero		64
	.weak		__nv_reservedSMEM_tcgen05_partition
	.type		__nv_reservedSMEM_tcgen05_partition,@object
	.size		__nv_reservedSMEM_tcgen05_partition,(.L_0 - __nv_reservedSMEM_tcgen05_partition)
__nv_reservedSMEM_tcgen05_partition:
	.zero		32
.L_0:


//--------------------- .nv.global                --------------------------
	.section	.nv.global,"aw",@nobits
.nv.global:
	.type		_ZN40_INTERNAL_7432bc5b_4_k_cu_888d25c2_106484cute1_E,@object
	.size		_ZN40_INTERNAL_7432bc5b_4_k_cu_888d25c2_106484cute1_E,(_ZN40_INTERNAL_7432bc5b_4_k_cu_888d25c2_106484cuda3std3__45__cpo6cbeginE - _ZN40_INTERNAL_7432bc5b_4_k_cu_888d25c2_106484cute1_E)
_ZN40_INTERNAL_7432bc5b_4_k_cu_888d25c2_106484cute1_E:
	.zero		1
	.type		_ZN40_INTERNAL_7432bc5b_4_k_cu_888d25c2_106484cuda3std3__45__cpo6cbeginE,@object
	.size		_ZN40_INTERNAL_7432bc5b_4_k_cu_888d25c2_106484cuda3std3__45__cpo6cbeginE,(_ZN40_INTERNAL_7432bc5b_4_k_cu_888d25c2_106484cuda3std3__48in_placeE - _ZN40_INTERNAL_7432bc5b_4_k_cu_888d25c2_106484cuda3std3__45__cpo6cbeginE)
_ZN40_INTERNAL_7432bc5b_4_k_cu_888d25c2_106484cuda3std3__45__cpo6cbeginE:
	.zero		1
	.type		_ZN40_INTERNAL_7432bc5b_4_k_cu_888d25c2_106484cuda3std3__48in_placeE,@object
	.size		_ZN40_INTERNAL_7432bc5b_4_k_cu_888d25c2_106484cuda3std3__48in_placeE,(_ZN40_INTERNAL_7432bc5b_4_k_cu_888d25c2_106484cuda3std6ranges3__45__cpo9iter_moveE - _ZN40_INTERNAL_7432bc5b_4_k_cu_888d25c2_106484cuda3std3__48in_placeE)
_ZN40_INTERNAL_7432bc5b_4_k_cu_888d25c2_106484cuda3std3__48in_placeE:
	.zero		1
	.type		_ZN40_INTERNAL_7432bc5b_4_k_cu_888d25c2_106484cuda3std6ranges3__45__cpo9iter_moveE,@object
	.size		_ZN40_INTERNAL_7432bc5b_4_k_cu_888d25c2_106484cuda3std6ranges3__45__cpo9iter_moveE,(_ZN40_INTERNAL_7432bc5b_4_k_cu_888d25c2_106484cuda3std3__45__cpo5beginE - _ZN40_INTERNAL_7432bc5b_4_k_cu_888d25c2_106484cuda3std6ranges3__45__cpo9iter_moveE)
_ZN40_INTERNAL_7432bc5b_4_k_cu_888d25c2_106484cuda3std6ranges3__45__cpo9iter_moveE:
	.zero		1
	.type		_ZN40_INTERNAL_7432bc5b_4_k_cu_888d25c2_106484cuda3std3__45__cpo5beginE,@object
	.size		_ZN40_INTERNAL_7432bc5b_4_k_cu_888d25c2_106484cuda3std3__45__cpo5beginE,(_ZN40_INTERNAL_7432bc5b_4_k_cu_888d25c2_106484cuda3std3__442_GLOBAL__N__7432bc5b_4_k_cu_888d25c2_106486ignoreE - _ZN40_INTERNAL_7432bc5b_4_k_cu_888d25c2_106484cuda3std3__45__cpo5beginE)
_ZN40_INTERNAL_7432bc5b_4_k_cu_888d25c2_106484cuda3std3__45__cpo5beginE:
	.zero		1
	.type		_ZN40_INTERNAL_7432bc5b_4_k_cu_888d25c2_106484cuda3std3__442_GLOBAL__N__7432bc5b_4_k_cu_888d25c2_106486ignoreE,@object
	.size		_ZN40_INTERNAL_7432bc5b_4_k_cu_888d25c2_106484cuda3std3__442_GLOBAL__N__7432bc5b_4_k_cu_888d25c2_106486ignoreE,(_ZN40_INTERNAL_7432bc5b_4_k_cu_888d25c2_106484cute7productE - _ZN40_INTERNAL_7432bc5b_4_k_cu_888d25c2_106484cuda3std3__442_GLOBAL__N__7432bc5b_4_k_cu_888d25c2_106486ignoreE)
_ZN40_INTERNAL_7432bc5b_4_k_cu_888d25c2_106484cuda3std3__442_GLOBAL__N__7432bc5b_4_k_cu_888d25c2_106486ignoreE:
	.zero		1
	.type		_ZN40_INTERNAL_7432bc5b_4_k_cu_888d25c2_106484cute7productE,@object
	.size		_ZN40_INTERNAL_7432bc5b_4_k_cu_888d25c2_106484cute7productE,(_ZN40_INTERNAL_7432bc5b_4_k_cu_888d25c2_106484cuda3std3__45__cpo3endE - _ZN40_INTERNAL_7432bc5b_4_k_cu_888d25c2_106484cute7productE)
_ZN40_INTERNAL_7432bc5b_4_k_cu_888d25c2_106484cute7productE:
	.zero		1
	.type		_ZN40_INTERNAL_7432bc5b_4_k_cu_888d25c2_106484cuda3std3__45__cpo3endE,@object
	.size		_ZN40_INTERNAL_7432bc5b_4_k_cu_888d25c2_106484cuda3std3__45__cpo3endE,(_ZN40_INTERNAL_7432bc5b_4_k_cu_888d25c2_106484cuda3std3__419piecewise_constructE - _ZN40_INTERNAL_7432bc5b_4_k_cu_888d25c2_106484cuda3std3__45__cpo3endE)
_ZN40_INTERNAL_7432bc5b_4_k_cu_888d25c2_106484cuda3std3__45__cpo3endE:
	.zero		1
	.type		_ZN40_INTERNAL_7432bc5b_4_k_cu_888d25c2_106484cuda3std3__419piecewise_constructE,@object
	.size		_ZN40_INTERNAL_7432bc5b_4_k_cu_888d25c2_106484cuda3std3__419piecewise_constructE,(_ZN40_INTERNAL_7432bc5b_4_k_cu_888d25c2_106484cuda3std3__45__cpo4cendE - _ZN40_INTERNAL_7432bc5b_4_k_cu_888d25c2_106484cuda3std3__419piecewise_constructE)
_ZN40_INTERNAL_7432bc5b_4_k_cu_888d25c2_106484cuda3std3__419piecewise_constructE:
	.zero		1
	.type		_ZN40_INTERNAL_7432bc5b_4_k_cu_888d25c2_106484cuda3std3__45__cpo4cendE,@object
	.size		_ZN40_INTERNAL_7432bc5b_4_k_cu_888d25c2_106484cuda3std3__45__cpo4cendE,(_ZN40_INTERNAL_7432bc5b_4_k_cu_888d25c2_106484cuda3std6ranges3__45__cpo4swapE - _ZN40_INTERNAL_7432bc5b_4_k_cu_888d25c2_106484cuda3std3__45__cpo4cendE)
_ZN40_INTERNAL_7432bc5b_4_k_cu_888d25c2_106484cuda3std3__45__cpo4cendE:
	.zero		1
	.type		_ZN40_INTERNAL_7432bc5b_4_k_cu_888d25c2_106484cuda3std6ranges3__45__cpo4swapE,@object
	.size		_ZN40_INTERNAL_7432bc5b_4_k_cu_888d25c2_106484cuda3std6ranges3__45__cpo4swapE,(.L_10 - _ZN40_INTERNAL_7432bc5b_4_k_cu_888d25c2_106484cuda3std6ranges3__45__cpo4swapE)
_ZN40_INTERNAL_7432bc5b_4_k_cu_888d25c2_106484cuda3std6ranges3__45__cpo4swapE:
	.zero		1
.L_10:


//--------------------- .nv.constant0._ZN7cutlass13device_kernelINS_4gemm6kernel13GemmUniversalIN4cute5tupleIJiiiiEEENS1_10collective13CollectiveMmaINS1_35MainloopSm100TmaUmmaWarpSpecializedILi4ELi2ELi4ENS5_IJNS4_1CILi2EEENSA_ILi1EEESC_EEEEENS5_IJNSA_ILi64EEENSA_ILi128EEESG_EEEaNS5_IJlSC_lEEEaSI_NS4_8TiledMMAINS4_8MMA_AtomIJNS4_15SM100_MMA_S8_SSIaaiLi64ELi128ELNS4_4UMMA5MajorE0ELSN_0ELNSM_8SaturateE0EEEEEENS4_6LayoutINS5_IJSC_SC_SC_EEENS5_IJNSA_ILi0EEEST_ST_EEEEENS5_IJNS4_10UnderscoreESW_SW_EEEEENS4_13SM90_TMA_LOADENS4_14ComposedLayoutINS4_7SwizzleILi3ELi4ELi3EEENS4_18smem_ptr_flag_bitsILi8EEENSR_INS5_IJNSA_ILi8EEESG_EEENS5_IJSG_SC_EEEEEEEvNS4_8identityENS4_23SM90_TMA_LOAD_MULTICASTES19_vS1A_EENS_8epilogue10collective18CollectiveEpilogueINS1D_23Sm100TmaWarpSpecializedILi2ELi2ELi32ELb0ELb0EEEJSH_NS5_IJNSR_ISF_SC_EES1I_EEEaSI_aSI_NS1D_6fusion15FusionCallbacksIS1H_NS1K_17LinearCombinationIaiaiLNS_15FloatRoundStyleE2EEESH_S1J_JEEENS4_5SM1004TMEM4LOAD26SM100_TMEM_LOAD_16dp32b32xESZ_NS10_INS11_ILi2ELi4ELi3EEES14_NSR_INS5_IJS15_SF_EEENS5_IJSF_SC_EEEEEEENS4_39AutoVectorizingCopyWithAssumedAlignmentILi128EEENS4_14SM90_TMA_STOREES1Y_S20_S20_EEEvvEEEEvNT_6ParamsE --------------------------
	.section	.nv.constant0._ZN7cutlass13device_kernelINS_4gemm6kernel13GemmUniversalIN4cute5tupleIJiiiiEEENS1_10collective13CollectiveMmaINS1_35MainloopSm100TmaUmmaWarpSpecializedILi4ELi2ELi4ENS5_IJNS4_1CILi2EEENSA_ILi1EEESC_EEEEENS5_IJNSA_ILi64EEENSA_ILi128EEESG_EEEaNS5_IJlSC_lEEEaSI_NS4_8TiledMMAINS4_8MMA_AtomIJNS4_15SM100_MMA_S8_SSIaaiLi64ELi128ELNS4_4UMMA5MajorE0ELSN_0ELNSM_8SaturateE0EEEEEENS4_6LayoutINS5_IJSC_SC_SC_EEENS5_IJNSA_ILi0EEEST_ST_EEEEENS5_IJNS4_10UnderscoreESW_SW_EEEEENS4_13SM90_TMA_LOADENS4_14ComposedLayoutINS4_7SwizzleILi3ELi4ELi3EEENS4_18smem_ptr_flag_bitsILi8EEENSR_INS5_IJNSA_ILi8EEESG_EEENS5_IJSG_SC_EEEEEEEvNS4_8identityENS4_23SM90_TMA_LOAD_MULTICASTES19_vS1A_EENS_8epilogue10collective18CollectiveEpilogueINS1D_23Sm100TmaWarpSpecializedILi2ELi2ELi32ELb0ELb0EEEJSH_NS5_IJNSR_ISF_SC_EES1I_EEEaSI_aSI_NS1D_6fusion15FusionCallbacksIS1H_NS1K_17LinearCombinationIaiaiLNS_15FloatRoundStyleE2EEESH_S1J_JEEENS4_5SM1004TMEM4LOAD26SM100_TMEM_LOAD_16dp32b32xESZ_NS10_INS11_ILi2ELi4ELi3EEES14_NSR_INS5_IJS15_SF_EEENS5_IJSF_SC_EEEEEEENS4_39AutoVectorizingCopyWithAssumedAlignmentILi128EEENS4_14SM90_TMA_STOREES1Y_S20_S20_EEEvvEEEEvNT_6ParamsE,"a",@progbits
	.sectionflags	@""
	.align	4
.nv.constant0._ZN7cutlass13device_kernelINS_4gemm6kernel13GemmUniversalIN4cute5tupleIJiiiiEEENS1_10collective13CollectiveMmaINS1_35MainloopSm100TmaUmmaWarpSpecializedILi4ELi2ELi4ENS5_IJNS4_1CILi2EEENSA_ILi1EEESC_EEEEENS5_IJNSA_ILi64EEENSA_ILi128EEESG_EEEaNS5_IJlSC_lEEEaSI_NS4_8TiledMMAINS4_8MMA_AtomIJNS4_15SM100_MMA_S8_SSIaaiLi64ELi128ELNS4_4UMMA5MajorE0ELSN_0ELNSM_8SaturateE0EEEEEENS4_6LayoutINS5_IJSC_SC_SC_EEENS5_IJNSA_ILi0EEEST_ST_EEEEENS5_IJNS4_10UnderscoreESW_SW_EEEEENS4_13SM90_TMA_LOADENS4_14ComposedLayoutINS4_7SwizzleILi3ELi4ELi3EEENS4_18smem_ptr_flag_bitsILi8EEENSR_INS5_IJNSA_ILi8EEESG_EEENS5_IJSG_SC_EEEEEEEvNS4_8identityENS4_23SM90_TMA_LOAD_MULTICASTES19_vS1A_EENS_8epilogue10collective18CollectiveEpilogueINS1D_23Sm100TmaWarpSpecializedILi2ELi2ELi32ELb0ELb0EEEJSH_NS5_IJNSR_ISF_SC_EES1I_EEEaSI_aSI_NS1D_6fusion15FusionCallbacksIS1H_NS1K_17LinearCombinationIaiaiLNS_15FloatRoundStyleE2EEESH_S1J_JEEENS4_5SM1004TMEM4LOAD26SM100_TMEM_LOAD_16dp32b32xESZ_NS10_INS11_ILi2ELi4ELi3EEES14_NSR_INS5_IJS15_SF_EEENS5_IJSF_SC_EEEEEEENS4_39AutoVectorizingCopyWithAssumedAlignmentILi128EEENS4_14SM90_TMA_STOREES1Y_S20_S20_EEEvvEEEEvNT_6ParamsE:
	.zero		2944


//--------------------- SYMBOLS --------------------------

	.type		.nv.reservedSmem.offset0,@object
	.size		.nv.reservedSmem.offset0,0x4
	.type		.nv.reservedSmem.cap,@object
	.size		.nv.reservedSmem.cap,0x4
	.type		__assertfail,@function
